	.target	sm_86

	.elftype	@"ET_EXEC"


//--------------------- .note.nv.tkinfo           --------------------------
	.section	.note.nv.tkinfo,"",@"SHT_NOTE"
	.sectionflags	@"SHF_NOTE_NV_TKINFO"
	.tkinfo
        /*0018*/ 	.word	0x00000002
        /*0030*/ 	.string	""
        /*0030*/ 	.string	"ptxas"
        /*0030*/ 	.string	"Cuda compilation tools, release 13.1, V13.1.80"
        /*0030*/ 	.string	"Build cuda_13.1.r13.1/compiler.36836380_0"
        /*0030*/ 	.string	"-v  -arch sm_86 "



//--------------------- .note.nv.cuinfo           --------------------------
	.section	.note.nv.cuinfo,"",@"SHT_NOTE"
	.sectionflags	@"SHF_NOTE_NV_CUINFO"
        /*0018*/ 	.short	0x0002
        /*001a*/ 	.short	0x0050
        /*001c*/ 	.short	0x0083
	.zero		2


//--------------------- .nv.info                  --------------------------
	.section	.nv.info,"",@"SHT_CUDA_INFO"
	.align	4


	//----- nvinfo : EIATTR_REGCOUNT
	.align		4
        /*0000*/ 	.byte	0x04, 0x2f
        /*0002*/ 	.short	(.L_1 - .L_0)
	.align		4
.L_0:
        /*0004*/ 	.word	index@(gemm_mma_kernel)
        /*0008*/ 	.word	0x00000074


	//----- nvinfo : EIATTR_FRAME_SIZE
	.align		4
.L_1:
        /*000c*/ 	.byte	0x04, 0x11
        /*000e*/ 	.short	(.L_3 - .L_2)
	.align		4
.L_2:
        /*0010*/ 	.word	index@(gemm_mma_kernel)
        /*0014*/ 	.word	0x00000000


	//----- nvinfo : EIATTR_MIN_STACK_SIZE
	.align		4
.L_3:
        /*0018*/ 	.byte	0x04, 0x12
        /*001a*/ 	.short	(.L_5 - .L_4)
	.align		4
.L_4:
        /*001c*/ 	.word	index@(gemm_mma_kernel)
        /*0020*/ 	.word	0x00000000
.L_5:


//--------------------- .nv.info.gemm_mma_kernel  --------------------------
	.section	.nv.info.gemm_mma_kernel,"",@"SHT_CUDA_INFO"
	.sectionflags	@""
	.align	4


	//----- nvinfo : EIATTR_CUDA_API_VERSION
	.align		4
        /*0000*/ 	.byte	0x04, 0x37
        /*0002*/ 	.short	(.L_7 - .L_6)
.L_6:
        /*0004*/ 	.word	0x00000083


	//----- nvinfo : EIATTR_SW2861232_WAR
	.align		4
.L_7:
        /*0008*/ 	.byte	0x01, 0x35
	.zero		2


	//----- nvinfo : EIATTR_PARAM_CBANK
	.align		4
        /*000c*/ 	.byte	0x04, 0x0a
        /*000e*/ 	.short	(.L_9 - .L_8)
	.align		4
.L_8:
        /*0010*/ 	.word	index@(.nv.constant0.gemm_mma_kernel)
        /*0014*/ 	.short	0x0160
        /*0016*/ 	.short	0x0024


	//----- nvinfo : EIATTR_CBANK_PARAM_SIZE
	.align		4
.L_9:
        /*0018*/ 	.byte	0x03, 0x19
        /*001a*/ 	.short	0x0024


	//----- nvinfo : EIATTR_KPARAM_INFO
	.align		4
        /*001c*/ 	.byte	0x04, 0x17
        /*001e*/ 	.short	(.L_11 - .L_10)
.L_10:
        /*0020*/ 	.word	0x00000000
        /*0024*/ 	.short	0x0005
        /*0026*/ 	.short	0x0020
        /*0028*/ 	.byte	0x00, 0xf0, 0x11, 0x00


	//----- nvinfo : EIATTR_KPARAM_INFO
	.align		4
.L_11:
        /*002c*/ 	.byte	0x04, 0x17
        /*002e*/ 	.short	(.L_13 - .L_12)
.L_12:
        /*0030*/ 	.word	0x00000000
        /*0034*/ 	.short	0x0004
        /*0036*/ 	.short	0x001c
        /*0038*/ 	.byte	0x00, 0xf0, 0x11, 0x00


	//----- nvinfo : EIATTR_KPARAM_INFO
	.align		4
.L_13:
        /*003c*/ 	.byte	0x04, 0x17
        /*003e*/ 	.short	(.L_15 - .L_14)
.L_14:
        /*0040*/ 	.word	0x00000000
        /*0044*/ 	.short	0x0003
        /*0046*/ 	.short	0x0018
        /*0048*/ 	.byte	0x00, 0xf0, 0x11, 0x00


	//----- nvinfo : EIATTR_KPARAM_INFO
	.align		4
.L_15:
        /*004c*/ 	.byte	0x04, 0x17
        /*004e*/ 	.short	(.L_17 - .L_16)
.L_16:
        /*0050*/ 	.word	0x00000000
        /*0054*/ 	.short	0x0002
        /*0056*/ 	.short	0x0010
        /*0058*/ 	.byte	0x00, 0xf0, 0x21, 0x00


	//----- nvinfo : EIATTR_KPARAM_INFO
	.align		4
.L_17:
        /*005c*/ 	.byte	0x04, 0x17
        /*005e*/ 	.short	(.L_19 - .L_18)
.L_18:
        /*0060*/ 	.word	0x00000000
        /*0064*/ 	.short	0x0001
        /*0066*/ 	.short	0x0008
        /*0068*/ 	.byte	0x00, 0xf0, 0x21, 0x00


	//----- nvinfo : EIATTR_KPARAM_INFO
	.align		4
.L_19:
        /*006c*/ 	.byte	0x04, 0x17
        /*006e*/ 	.short	(.L_21 - .L_20)
.L_20:
        /*0070*/ 	.word	0x00000000
        /*0074*/ 	.short	0x0000
        /*0076*/ 	.short	0x0000
        /*0078*/ 	.byte	0x00, 0xf0, 0x21, 0x00


	//----- nvinfo : EIATTR_WMMA_USED
	.align		4
.L_21:
        /*007c*/ 	.byte	0x01, 0x2b
	.zero		2


	//----- nvinfo : EIATTR_MAXREG_COUNT
	.align		4
        /*0080*/ 	.byte	0x03, 0x1b
        /*0082*/ 	.short	0x00a8


	//----- nvinfo : EIATTR_NUM_BARRIERS
	.align		4
        /*0084*/ 	.byte	0x02, 0x4c
        /*0086*/ 	.byte	0x01
	.zero		1


	//----- nvinfo : EIATTR_MERCURY_ISA_VERSION
	.align		4
        /*0088*/ 	.byte	0x03, 0x5f
        /*008a*/ 	.short	0x0000


	//----- nvinfo : EIATTR_EXIT_INSTR_OFFSETS
	.align		4
        /*008c*/ 	.byte	0x04, 0x1c
        /*008e*/ 	.short	(.L_23 - .L_22)


	//   ....[0]....
.L_22:
        /*0090*/ 	.word	0x00002940


	//   ....[1]....
        /*0094*/ 	.word	0x00003360


	//   ....[2]....
        /*0098*/ 	.word	0x000034a0


	//----- nvinfo : EIATTR_MAX_THREADS
	.align		4
.L_23:
        /*009c*/ 	.byte	0x04, 0x05
        /*009e*/ 	.short	(.L_25 - .L_24)
.L_24:
        /*00a0*/ 	.word	0x00000120
        /*00a4*/ 	.word	0x00000001
        /*00a8*/ 	.word	0x00000001


	//----- nvinfo : EIATTR_CRS_STACK_SIZE
	.align		4
.L_25:
        /*00ac*/ 	.byte	0x04, 0x1e
        /*00ae*/ 	.short	(.L_27 - .L_26)
.L_26:
        /*00b0*/ 	.word	0x00000000
.L_27:


//--------------------- .nv.callgraph             --------------------------
	.section	.nv.callgraph,"",@"SHT_CUDA_CALLGRAPH"
	.align	4
	.sectionentsize	8
	.align		4
        /*0000*/ 	.word	0x00000000
	.align		4
        /*0004*/ 	.word	0xffffffff
	.align		4
        /*0008*/ 	.word	0x00000000
	.align		4
        /*000c*/ 	.word	0xfffffffe
	.align		4
        /*0010*/ 	.word	0x00000000
	.align		4
        /*0014*/ 	.word	0xfffffffd
	.align		4
        /*0018*/ 	.word	0x00000000
	.align		4
        /*001c*/ 	.word	0xfffffffc


//--------------------- .nv.rel.action            --------------------------
	.section	.nv.rel.action,"",@"SHT_CUDA_RELOCINFO"
	.align	8
	.sectionentsize	8
        /*0000*/ 	.byte	0x73, 0x00, 0x00, 0x00, 0x00, 0x00, 0x00, 0x00, 0x00, 0x00, 0x00, 0x11, 0x25, 0x00, 0x05, 0x36


//--------------------- .nv.constant0.gemm_mma_kernel --------------------------
	.section	.nv.constant0.gemm_mma_kernel,"a",@progbits
	.sectionflags	@""
	.align	4
.nv.constant0.gemm_mma_kernel:
	.zero		388


//--------------------- .text.gemm_mma_kernel     --------------------------
	.section	.text.gemm_mma_kernel,"ax",@progbits
	.sectioninfo	@"SHI_REGISTERS=116"
	.align	128
        .global         gemm_mma_kernel
        .type           gemm_mma_kernel,@function
        .size           gemm_mma_kernel,(.L_x_33 - gemm_mma_kernel)
        .other          gemm_mma_kernel,@"STO_CUDA_ENTRY STV_DEFAULT"
gemm_mma_kernel:
.text.gemm_mma_kernel:
[----:B------:R-:W-:Y:S02]  /*0000*/  IMAD.MOV.U32 R1, RZ, RZ, c[0x0][0x28] ;  /* 0x00000a00ff017624 */ /* 0x000fe400078e00ff */
[----:B------:R-:W1:Y:S01]  /*0010*/  S2R R0, SR_TID.X ;  /* 0x0000000000007919 */ /* 0x000e620000002100 */
[----:B------:R-:W-:Y:S01]  /*0020*/  IMAD.MOV.U32 R5, RZ, RZ, c[0x0][0x180] ;  /* 0x00006000ff057624 */ /* 0x000fe200078e00ff */
[----:B------:R-:W-:Y:S01]  /*0030*/  ULDC.64 UR4, c[0x0][0x118] ;  /* 0x0000460000047ab9 */ /* 0x000fe20000000a00 */
[----:B------:R-:W-:Y:S01]  /*0040*/  CS2R R50, SRZ ;  /* 0x0000000000327805 */ /* 0x000fe2000001ff00 */
[----:B------:R-:W2:Y:S01]  /*0050*/  S2R R110, SR_CTAID.X ;  /* 0x00000000006e7919 */ /* 0x000ea20000002500 */
[----:B------:R-:W-:Y:S01]  /*0060*/  CS2R R46, SRZ ;  /* 0x00000000002e7805 */ /* 0x000fe2000001ff00 */
[----:B------:R-:W-:Y:S01]  /*0070*/  ISETP.GE.AND P0, PT, R5, 0x1, PT ;  /* 0x000000010500780c */ /* 0x000fe20003f06270 */
[----:B------:R-:W-:Y:S01]  /*0080*/  CS2R R42, SRZ ;  /* 0x00000000002a7805 */ /* 0x000fe2000001ff00 */
        /* <DEDUP_REMOVED lines=13> */
[----:B-1----:R-:W-:-:S04]  /*0160*/  SHF.R.S32.HI R3, RZ, 0x1f, R0 ;  /* 0x0000001fff037819 */ /* 0x002fc80000011400 */
[----:B------:R-:W-:Y:S01]  /*0170*/  LEA.HI R108, R3, R0, RZ, 0x5 ;  /* 0x00000000036c7211 */ /* 0x000fe200078f28ff */
[----:B--2---:R-:W-:-:S03]  /*0180*/  IMAD.SHL.U32 R110, R110, 0x80, RZ ;  /* 0x000000806e6e7824 */ /* 0x004fc600078e00ff */
[----:B------:R-:W-:Y:S01]  /*0190*/  LEA.HI.SX32 R108, R108, 0xffffffff, 0x1b ;  /* 0xffffffff6c6c7811 */ /* 0x000fe200078fdaff */
[----:B------:R-:W-:Y:S05]  /*01a0*/  @!P0 BRA `(.L_x_0) ;  /* 0x0000278000008947 */ /* 0x000fea0003800000 */
[----:B------:R-:W-:Y:S01]  /*01b0*/  IADD3 R5, R5, 0x3f, RZ ;  /* 0x0000003f05057810 */ /* 0x000fe20007ffe0ff */
[C---:B------:R-:W-:Y:S01]  /*01c0*/  IMAD.SHL.U32 R4, R0.reuse, 0x8, RZ ;  /* 0x0000000800047824 */ /* 0x040fe200078e00ff */
[C---:B------:R-:W-:Y:S01]  /*01d0*/  IADD3 R2, R0.reuse, 0x20, RZ ;  /* 0x0000002000027810 */ /* 0x040fe20007ffe0ff */
[----:B------:R-:W-:Y:S01]  /*01e0*/  IMAD.MOV.U32 R78, RZ, RZ, RZ ;  /* 0x000000ffff4e7224 */ /* 0x000fe200078e00ff */
[----:B------:R-:W-:Y:S01]  /*01f0*/  SHF.R.S32.HI R6, RZ, 0x1f, R5 ;  /* 0x0000001fff067819 */ /* 0x000fe20000011405 */
[----:B------:R-:W-:Y:S01]  /*0200*/  CS2R R76, SRZ ;  /* 0x00000000004c7805 */ /* 0x000fe2000001ff00 */
[----:B------:R-:W-:Y:S01]  /*0210*/  IADD3 R8, R0, 0x40, RZ ;  /* 0x0000004000087810 */ /* 0x000fe20007ffe0ff */
[----:B------:R-:W-:Y:S01]  /*0220*/  IMAD.MOV.U32 R80, RZ, RZ, RZ ;  /* 0x000000ffff507224 */ /* 0x000fe200078e00ff */
[----:B------:R-:W-:Y:S01]  /*0230*/  SHF.R.S32.HI R7, RZ, 0x1f, R2 ;  /* 0x0000001fff077819 */ /* 0x000fe20000011402 */
[----:B------:R-:W-:Y:S01]  /*0240*/  CS2R R82, SRZ ;  /* 0x0000000000527805 */ /* 0x000fe2000001ff00 */
[----:B------:R-:W-:Y:S01]  /*0250*/  LEA.HI R17, R6, R5, RZ, 0x6 ;  /* 0x0000000506117211 */ /* 0x000fe200078f30ff */
[----:B------:R-:W-:Y:S01]  /*0260*/  IMAD.SHL.U32 R6, R2, 0x8, RZ ;  /* 0x0000000802067824 */ /* 0x000fe200078e00ff */
[----:B------:R-:W-:Y:S01]  /*0270*/  SHF.R.S32.HI R5, RZ, 0x1f, R4 ;  /* 0x0000001fff057819 */ /* 0x000fe20000011404 */
[----:B------:R-:W-:Y:S01]  /*0280*/  IMAD.MOV.U32 R84, RZ, RZ, RZ ;  /* 0x000000ffff547224 */ /* 0x000fe200078e00ff */
[----:B------:R-:W-:Y:S01]  /*0290*/  SHF.R.S32.HI R9, RZ, 0x1f, R8 ;  /* 0x0000001fff097819 */ /* 0x000fe20000011408 */
[----:B------:R-:W-:Y:S01]  /*02a0*/  CS2R R86, SRZ ;  /* 0x0000000000567805 */ /* 0x000fe2000001ff00 */
[CC--:B------:R-:W-:Y:S01]  /*02b0*/  LEA.HI R105, R7.reuse, R2.reuse, RZ, 0x3 ;  /* 0x0000000207697211 */ /* 0x0c0fe200078f18ff */
[----:B------:R-:W-:Y:S01]  /*02c0*/  IMAD.MOV.U32 R70, RZ, RZ, RZ ;  /* 0x000000ffff467224 */ /* 0x000fe200078e00ff */
[----:B------:R-:W-:Y:S01]  /*02d0*/  LEA.HI R10, R7, R2, RZ, 0x4 ;  /* 0x00000002070a7211 */ /* 0x000fe200078f20ff */
        /* <DEDUP_REMOVED lines=8> */
[----:B------:R-:W-:Y:S01]  /*0360*/  IMAD.SHL.U32 R8, R8, 0x8, RZ ;  /* 0x0000000808087824 */ /* 0x000fe200078e00ff */
[----:B------:R-:W-:Y:S01]  /*0370*/  LOP3.LUT R107, R2, 0xffffffc0, RZ, 0xc0, !PT ;  /* 0xffffffc0026b7812 */ /* 0x000fe200078ec0ff */
[----:B------:R-:W-:Y:S01]  /*0380*/  CS2R R40, SRZ ;  /* 0x0000000000287805 */ /* 0x000fe2000001ff00 */
[----:B------:R-:W-:Y:S01]  /*0390*/  LOP3.LUT R7, R5, 0xffffff80, RZ, 0xc0, !PT ;  /* 0xffffff8005077812 */ /* 0x000fe200078ec0ff */
[----:B------:R-:W-:Y:S01]  /*03a0*/  IMAD.MOV.U32 R46, RZ, RZ, RZ ;  /* 0x000000ffff2e7224 */ /* 0x000fe200078e00ff */
[----:B------:R-:W-:Y:S01]  /*03b0*/  SHF.R.S32.HI R5, RZ, 0x1f, R6 ;  /* 0x0000001fff057819 */ /* 0x000fe20000011406 */
[C---:B------:R-:W-:Y:S01]  /*03c0*/  IMAD.IADD R107, R4.reuse, 0x1, -R107 ;  /* 0x00000001046b7824 */ /* 0x040fe200078e0a6b */
[----:B------:R-:W-:Y:S01]  /*03d0*/  SHF.R.S32.HI R9, RZ, 0x1f, R8 ;  /* 0x0000001fff097819 */ /* 0x000fe20000011408 */
[----:B------:R-:W-:Y:S01]  /*03e0*/  IMAD.IADD R4, R4, 0x1, -R7 ;  /* 0x0000000104047824 */ /* 0x000fe200078e0a07 */
[CC--:B------:R-:W-:Y:S01]  /*03f0*/  LEA.HI R2, R5.reuse, R6.reuse, RZ, 0x6 ;  /* 0x0000000605027211 */ /* 0x0c0fe200078f30ff */
[----:B------:R-:W-:Y:S01]  /*0400*/  IMAD.MOV.U32 R50, RZ, RZ, RZ ;  /* 0x000000ffff327224 */ /* 0x000fe200078e00ff */
[----:B------:R-:W-:Y:S01]  /*0410*/  LEA.HI R12, R5, R6, RZ, 0x7 ;  /* 0x00000006050c7211 */ /* 0x000fe200078f38ff */
[----:B------:R-:W-:Y:S01]  /*0420*/  CS2R R14, SRZ ;  /* 0x00000000000e7805 */ /* 0x000fe2000001ff00 */
[----:B------:R-:W-:-:S02]  /*0430*/  LEA.HI R7, R9, R8, RZ, 0x6 ;  /* 0x0000000809077211 */ /* 0x000fc400078f30ff */
[----:B------:R-:W-:Y:S02]  /*0440*/  LEA.HI R13, R9, R8, RZ, 0x7 ;  /* 0x00000008090d7211 */ /* 0x000fe400078f38ff */
[----:B------:R-:W-:Y:S02]  /*0450*/  LOP3.LUT R5, R2, 0xffffffc0, RZ, 0xc0, !PT ;  /* 0xffffffc002057812 */ /* 0x000fe400078ec0ff */
[----:B------:R-:W-:Y:S02]  /*0460*/  LOP3.LUT R9, R12, 0xffffff80, RZ, 0xc0, !PT ;  /* 0xffffff800c097812 */ /* 0x000fe400078ec0ff */
[----:B------:R-:W-:Y:S01]  /*0470*/  LOP3.LUT R7, R7, 0xffffffc0, RZ, 0xc0, !PT ;  /* 0xffffffc007077812 */ /* 0x000fe200078ec0ff */
[C---:B------:R-:W-:Y:S01]  /*0480*/  IMAD.IADD R104, R6.reuse, 0x1, -R5 ;  /* 0x0000000106687824 */ /* 0x040fe200078e0a05 */
[----:B------:R-:W-:Y:S01]  /*0490*/  LOP3.LUT R13, R13, 0xffffff80, RZ, 0xc0, !PT ;  /* 0xffffff800d0d7812 */ /* 0x000fe200078ec0ff */
[----:B------:R-:W-:Y:S01]  /*04a0*/  IMAD.IADD R5, R6, 0x1, -R9 ;  /* 0x0000000106057824 */ /* 0x000fe200078e0a09 */
[CC--:B------:R-:W-:Y:S01]  /*04b0*/  LEA.HI R106, R3.reuse, R0.reuse, RZ, 0x3 ;  /* 0x00000000036a7211 */ /* 0x0c0fe200078f18ff */
[C---:B------:R-:W-:Y:S01]  /*04c0*/  IMAD.IADD R6, R8.reuse, 0x1, -R7 ;  /* 0x0000000108067824 */ /* 0x040fe200078e0a07 */
[----:B------:R-:W-:Y:S01]  /*04d0*/  SHF.R.S32.HI R105, RZ, 0x3, R105 ;  /* 0x00000003ff697819 */ /* 0x000fe20000011469 */
[----:B------:R-:W-:Y:S01]  /*04e0*/  IMAD.IADD R7, R8, 0x1, -R13 ;  /* 0x0000000108077824 */ /* 0x000fe200078e0a0d */
[----:B------:R-:W-:Y:S01]  /*04f0*/  LEA.HI R8, R3, R0, RZ, 0x4 ;  /* 0x0000000003087211 */ /* 0x000fe200078f20ff */
[----:B------:R-:W-:Y:S01]  /*0500*/  IMAD.MOV.U32 R9, RZ, RZ, RZ ;  /* 0x000000ffff097224 */ /* 0x000fe200078e00ff */
[----:B------:R-:W-:Y:S01]  /*0510*/  CS2R R12, SRZ ;  /* 0x00000000000c7805 */ /* 0x000fe2000001ff00 */
[----:B------:R-:W-:-:S02]  /*0520*/  SHF.R.S32.HI R106, RZ, 0x3, R106 ;  /* 0x00000003ff6a7819 */ /* 0x000fc4000001146a */
[----:B------:R-:W-:Y:S02]  /*0530*/  SHF.R.S32.HI R8, RZ, 0x4, R8 ;  /* 0x00000004ff087819 */ /* 0x000fe40000011408 */
[----:B------:R-:W-:Y:S02]  /*0540*/  SHF.R.S32.HI R10, RZ, 0x4, R10 ;  /* 0x00000004ff0a7819 */ /* 0x000fe4000001140a */
[----:B------:R-:W-:Y:S02]  /*0550*/  SHF.R.S32.HI R11, RZ, 0x3, R11 ;  /* 0x00000003ff0b7819 */ /* 0x000fe4000001140b */
[----:B------:R-:W-:Y:S02]  /*0560*/  SHF.R.S32.HI R2, RZ, 0x4, R16 ;  /* 0x00000004ff027819 */ /* 0x000fe40000011410 */
[----:B------:R-:W-:Y:S02]  /*0570*/  SHF.R.S32.HI R3, RZ, 0x6, R17 ;  /* 0x00000006ff037819 */ /* 0x000fe40000011411 */
.L_x_24:
[----:B------:R-:W-:Y:S01]  /*0580*/  ISETP.GT.AND P0, PT, R0, 0x1f, PT ;  /* 0x0000001f0000780c */ /* 0x000fe20003f04270 */
[----:B------:R-:W-:-:S12]  /*0590*/  BSSY B0, `(.L_x_1) ;  /* 0x0000176000007945 */ /* 0x000fd80003800000 */
[----:B-1----:R-:W-:Y:S05]  /*05a0*/  @P0 BRA `(.L_x_2) ;  /* 0x0000174000000947 */ /* 0x002fea0003800000 */
[C---:B------:R-:W-:Y:S01]  /*05b0*/  IMNMX R17, R0.reuse, 0x3e0, !PT ;  /* 0x000003e000117817 */ /* 0x040fe20007800200 */
[----:B------:R-:W-:Y:S03]  /*05c0*/  BSSY B1, `(.L_x_3) ;  /* 0x000004c000017945 */ /* 0x000fe60003800000 */
[----:B------:R-:W-:-:S04]  /*05d0*/  IADD3 R18, -R0, 0x1f, R17 ;  /* 0x0000001f00127810 */ /* 0x000fc80007ffe111 */
[----:B------:R-:W-:-:S04]  /*05e0*/  LEA.HI R16, R18, 0x1, RZ, 0x1b ;  /* 0x0000000112107811 */ /* 0x000fc800078fd8ff */
[----:B------:R-:W-:-:S13]  /*05f0*/  LOP3.LUT P0, RZ, R16, 0x3, RZ, 0xc0, !PT ;  /* 0x0000000310ff7812 */ /* 0x000fda000780c0ff */
[----:B------:R-:W-:Y:S05]  /*0600*/  @!P0 BRA `(.L_x_4) ;  /* 0x0000047000008947 */ /* 0x000fea0003800000 */
[----:B------:R-:W1:Y:S01]  /*0610*/  S2R R22, SR_CTAID.Y ;  /* 0x0000000000167919 */ /* 0x000e620000002600 */
[----:B------:R-:W-:Y:S01]  /*0620*/  IMAD R21, R9, 0x40, R107 ;  /* 0x0000004009157824 */ /* 0x000fe200078e026b */
[----:B------:R-:W-:Y:S01]  /*0630*/  LOP3.LUT R20, R16, 0x3, RZ, 0xc0, !PT ;  /* 0x0000000310147812 */ /* 0x000fe200078ec0ff */
[----:B------:R-:W-:Y:S01]  /*0640*/  BSSY B2, `(.L_x_5) ;  /* 0x0000015000027945 */ /* 0x000fe20003800000 */
[----:B------:R-:W2:Y:S02]  /*0650*/  S2R R23, SR_TID.X ;  /* 0x0000000000177919 */ /* 0x000ea40000002100 */
[----:B------:R-:W-:Y:S02]  /*0660*/  ISETP.GE.AND P0, PT, R21, c[0x0][0x180], PT ;  /* 0x0000600015007a0c */ /* 0x000fe40003f06270 */
[----:B------:R-:W-:Y:S01]  /*0670*/  ISETP.NE.AND P1, PT, R20, 0x1, PT ;  /* 0x000000011400780c */ /* 0x000fe20003f25270 */
[----:B-1----:R-:W-:-:S05]  /*0680*/  IMAD R0, R22, 0x80, R106 ;  /* 0x0000008016007824 */ /* 0x002fca00078e026a */
[----:B------:R-:W-:-:S13]  /*0690*/  ISETP.GE.OR P0, PT, R0, c[0x0][0x178], P0 ;  /* 0x00005e0000007a0c */ /* 0x000fda0000706670 */
[----:B------:R-:W-:Y:S05]  /*06a0*/  @P0 BRA `(.L_x_6) ;  /* 0x000000e000000947 */ /* 0x000fea0003800000 */
[----:B--2---:R-:W-:Y:S01]  /*06b0*/  IMAD R16, R0, c[0x0][0x180], RZ ;  /* 0x0000600000107a24 */ /* 0x004fe200078e02ff */
[----:B------:R-:W-:Y:S01]  /*06c0*/  SHF.R.S32.HI R17, RZ, 0x1f, R21 ;  /* 0x0000001fff117819 */ /* 0x000fe20000011415 */
[----:B------:R-:W-:Y:S02]  /*06d0*/  IMAD.SHL.U32 R0, R9, 0x4000, RZ ;  /* 0x0000400009007824 */ /* 0x000fe400078e00ff */
[----:B------:R-:W-:Y:S01]  /*06e0*/  IMAD R19, R106, 0x40, R107 ;  /* 0x000000406a137824 */ /* 0x000fe200078e026b */
[----:B------:R-:W-:Y:S02]  /*06f0*/  IADD3 R21, P0, R21, R16, RZ ;  /* 0x0000001015157210 */ /* 0x000fe40007f1e0ff */
[----:B------:R-:W-:Y:S02]  /*0700*/  LOP3.LUT R0, R0, 0x4000, RZ, 0xc0, !PT ;  /* 0x0000400000007812 */ /* 0x000fe400078ec0ff */
[----:B------:R-:W-:Y:S02]  /*0710*/  LEA.HI.X.SX32 R24, R16, R17, 0x1, P0 ;  /* 0x0000001110187211 */ /* 0x000fe400000f0eff */
[----:B------:R-:W-:Y:S01]  /*0720*/  LEA R16, P0, R21, c[0x0][0x160], 0x1 ;  /* 0x0000580015107a11 */ /* 0x000fe200078008ff */
[----:B------:R-:W-:-:S03]  /*0730*/  IMAD R19, R19, 0x2, R0 ;  /* 0x0000000213137824 */ /* 0x000fc600078e0200 */
[----:B------:R-:W-:-:S05]  /*0740*/  LEA.HI.X R17, R21, c[0x0][0x164], R24, 0x1, P0 ;  /* 0x0000590015117a11 */ /* 0x000fca00000f0c18 */
[----:B------:R-:W-:Y:S01]  /*0750*/  @!PT LDS RZ, [RZ] ;  /* 0x00000000fffff984 */ /* 0x000fe20000000800 */
[----:B------:R-:W-:Y:S01]  /*0760*/  @!PT LDS RZ, [RZ] ;  /* 0x00000000fffff984 */ /* 0x000fe20000000800 */
[----:B------:R-:W-:Y:S01]  /*0770*/  @!PT LDS RZ, [RZ] ;  /* 0x00000000fffff984 */ /* 0x000fe20000000800 */
[----:B------:R1:W-:Y:S04]  /*0780*/  LDGSTS.E.128 [R19+0x80], [R16.64] ;  /* 0x0008000010137fae */ /* 0x0003e8000b921c44 */
.L_x_6:
[----:B--2---:R-:W-:Y:S05]  /*0790*/  BSYNC B2 ;  /* 0x0000000000027941 */ /* 0x004fea0003800000 */
.L_x_5:
[----:B------:R-:W-:Y:S01]  /*07a0*/  IADD3 R0, R23, 0x20, RZ ;  /* 0x0000002017007810 */ /* 0x000fe20007ffe0ff */
[----:B------:R-:W-:Y:S05]  /*07b0*/  @!P1 BRA `(.L_x_4) ;  /* 0x000002c000009947 */ /* 0x000fea0003800000 */
[----:B-1----:R-:W-:Y:S01]  /*07c0*/  IMAD R19, R9, 0x40, R104 ;  /* 0x0000004009137824 */ /* 0x002fe200078e0268 */
[----:B------:R-:W-:Y:S01]  /*07d0*/  BSSY B2, `(.L_x_7) ;  /* 0x0000014000027945 */ /* 0x000fe20003800000 */
[----:B------:R-:W-:Y:S01]  /*07e0*/  IMAD R0, R22, 0x80, R105 ;  /* 0x0000008016007824 */ /* 0x000fe200078e0269 */
[----:B------:R-:W-:Y:S02]  /*07f0*/  ISETP.NE.AND P1, PT, R20, 0x2, PT ;  /* 0x000000021400780c */ /* 0x000fe40003f25270 */
[----:B------:R-:W-:-:S04]  /*0800*/  ISETP.GE.AND P0, PT, R19, c[0x0][0x180], PT ;  /* 0x0000600013007a0c */ /* 0x000fc80003f06270 */
[----:B------:R-:W-:-:S13]  /*0810*/  ISETP.GE.OR P0, PT, R0, c[0x0][0x178], P0 ;  /* 0x00005e0000007a0c */ /* 0x000fda0000706670 */
[----:B------:R-:W-:Y:S05]  /*0820*/  @P0 BRA `(.L_x_8) ;  /* 0x000000e000000947 */ /* 0x000fea0003800000 */
[----:B------:R-:W-:Y:S01]  /*0830*/  IMAD R16, R0, c[0x0][0x180], RZ ;  /* 0x0000600000107a24 */ /* 0x000fe200078e02ff */
[----:B------:R-:W-:Y:S01]  /*0840*/  SHF.R.S32.HI R17, RZ, 0x1f, R19 ;  /* 0x0000001fff117819 */ /* 0x000fe20000011413 */
[----:B------:R-:W-:Y:S02]  /*0850*/  IMAD.SHL.U32 R21, R9, 0x4000, RZ ;  /* 0x0000400009157824 */ /* 0x000fe400078e00ff */
[----:B------:R-:W-:Y:S01]  /*0860*/  IMAD R0, R105, 0x40, R104 ;  /* 0x0000004069007824 */ /* 0x000fe200078e0268 */
[----:B------:R-:W-:Y:S02]  /*0870*/  IADD3 R19, P0, R19, R16, RZ ;  /* 0x0000001013137210 */ /* 0x000fe40007f1e0ff */
[----:B------:R-:W-:Y:S02]  /*0880*/  LOP3.LUT R21, R21, 0x4000, RZ, 0xc0, !PT ;  /* 0x0000400015157812 */ /* 0x000fe400078ec0ff */
[----:B------:R-:W-:Y:S02]  /*0890*/  LEA.HI.X.SX32 R20, R16, R17, 0x1, P0 ;  /* 0x0000001110147211 */ /* 0x000fe400000f0eff */
[----:B------:R-:W-:-:S04]  /*08a0*/  LEA R16, P0, R19, c[0x0][0x160], 0x1 ;  /* 0x0000580013107a11 */ /* 0x000fc800078008ff */
[----:B------:R-:W-:Y:S01]  /*08b0*/  LEA.HI.X R17, R19, c[0x0][0x164], R20, 0x1, P0 ;  /* 0x0000590013117a11 */ /* 0x000fe200000f0c14 */
[----:B------:R-:W-:-:S05]  /*08c0*/  IMAD R19, R0, 0x2, R21 ;  /* 0x0000000200137824 */ /* 0x000fca00078e0215 */
[----:B------:R-:W-:Y:S01]  /*08d0*/  @!PT LDS RZ, [RZ] ;  /* 0x00000000fffff984 */ /* 0x000fe20000000800 */
[----:B------:R-:W-:Y:S01]  /*08e0*/  @!PT LDS RZ, [RZ] ;  /* 0x00000000fffff984 */ /* 0x000fe20000000800 */
[----:B------:R-:W-:Y:S01]  /*08f0*/  @!PT LDS RZ, [RZ] ;  /* 0x00000000fffff984 */ /* 0x000fe20000000800 */
[----:B------:R1:W-:Y:S03]  /*0900*/  LDGSTS.E.128 [R19+0x80], [R16.64] ;  /* 0x0008000010137fae */ /* 0x0003e6000b921c44 */
.L_x_8:
[----:B------:R-:W-:Y:S05]  /*0910*/  BSYNC B2 ;  /* 0x0000000000027941 */ /* 0x000fea0003800000 */
.L_x_7:
[----:B------:R-:W-:Y:S01]  /*0920*/  IADD3 R0, R23, 0x40, RZ ;  /* 0x0000004017007810 */ /* 0x000fe20007ffe0ff */
[----:B------:R-:W-:Y:S05]  /*0930*/  @!P1 BRA `(.L_x_4) ;  /* 0x0000014000009947 */ /* 0x000fea0003800000 */
[----:B-1----:R-:W-:Y:S01]  /*0940*/  IMAD R19, R9, 0x40, R6 ;  /* 0x0000004009137824 */ /* 0x002fe200078e0206 */
[----:B------:R-:W-:Y:S01]  /*0950*/  IADD3 R0, R23, 0x60, RZ ;  /* 0x0000006017007810 */ /* 0x000fe20007ffe0ff */
[----:B------:R-:W-:-:S03]  /*0960*/  IMAD R16, R22, 0x80, R11 ;  /* 0x0000008016107824 */ /* 0x000fc600078e020b */
[----:B------:R-:W-:-:S04]  /*0970*/  ISETP.GE.AND P0, PT, R19, c[0x0][0x180], PT ;  /* 0x0000600013007a0c */ /* 0x000fc80003f06270 */
[----:B------:R-:W-:-:S13]  /*0980*/  ISETP.GE.OR P0, PT, R16, c[0x0][0x178], P0 ;  /* 0x00005e0010007a0c */ /* 0x000fda0000706670 */
[----:B------:R-:W-:Y:S05]  /*0990*/  @P0 BRA `(.L_x_4) ;  /* 0x000000e000000947 */ /* 0x000fea0003800000 */
[----:B------:R-:W-:Y:S01]  /*09a0*/  IMAD R16, R16, c[0x0][0x180], RZ ;  /* 0x0000600010107a24 */ /* 0x000fe200078e02ff */
[----:B------:R-:W-:Y:S01]  /*09b0*/  SHF.R.S32.HI R17, RZ, 0x1f, R19 ;  /* 0x0000001fff117819 */ /* 0x000fe20000011413 */
[----:B------:R-:W-:-:S03]  /*09c0*/  IMAD.SHL.U32 R21, R9, 0x4000, RZ ;  /* 0x0000400009157824 */ /* 0x000fc600078e00ff */
[----:B------:R-:W-:Y:S01]  /*09d0*/  IADD3 R20, P0, R19, R16, RZ ;  /* 0x0000001013147210 */ /* 0x000fe20007f1e0ff */
[----:B------:R-:W-:Y:S01]  /*09e0*/  IMAD R19, R11, 0x40, R6 ;  /* 0x000000400b137824 */ /* 0x000fe200078e0206 */
        /* <DEDUP_REMOVED lines=9> */
.L_x_4:
[----:B------:R-:W-:Y:S05]  /*0a80*/  BSYNC B1 ;  /* 0x0000000000017941 */ /* 0x000fea0003800000 */
.L_x_3:
[----:B------:R-:W-:Y:S01]  /*0a90*/  ISETP.GE.U32.AND P0, PT, R18, 0x60, PT ;  /* 0x000000601200780c */ /* 0x000fe20003f06070 */
[----:B------:R-:W-:-:S12]  /*0aa0*/  BSSY B1, `(.L_x_9) ;  /* 0x000006c000017945 */ /* 0x000fd80003800000 */
[----:B------:R-:W-:Y:S05]  /*0ab0*/  @!P0 BRA `(.L_x_10) ;  /* 0x000006a000008947 */ /* 0x000fea0003800000 */
[----:B-1----:R-:W1:Y:S02]  /*0ac0*/  S2R R16, SR_CTAID.Y ;  /* 0x0000000000107919 */ /* 0x002e640000002600 */
.L_x_13:
[C---:B------:R-:W-:Y:S01]  /*0ad0*/  IMAD.SHL.U32 R17, R0.reuse, 0x8, RZ ;  /* 0x0000000800117824 */ /* 0x040fe200078e00ff */
[C---:B------:R-:W-:Y:S01]  /*0ae0*/  IADD3 R19, R0.reuse, 0x20, RZ ;  /* 0x0000002000137810 */ /* 0x040fe20007ffe0ff */
[----:B------:R-:W-:Y:S01]  /*0af0*/  BSSY B2, `(.L_x_11) ;  /* 0x0000064000027945 */ /* 0x000fe20003800000 */
[----:B------:R-:W-:Y:S02]  /*0b00*/  IADD3 R21, R0, 0x40, RZ ;  /* 0x0000004000157810 */ /* 0x000fe40007ffe0ff */
[----:B------:R-:W-:Y:S02]  /*0b10*/  SHF.R.S32.HI R18, RZ, 0x1f, R17 ;  /* 0x0000001fff127819 */ /* 0x000fe40000011411 */
[----:B------:R-:W-:Y:S01]  /*0b20*/  SHF.R.S32.HI R20, RZ, 0x1f, R19 ;  /* 0x0000001fff147819 */ /* 0x000fe20000011413 */
[----:B------:R-:W-:Y:S01]  /*0b30*/  IMAD.SHL.U32 R23, R21, 0x8, RZ ;  /* 0x0000000815177824 */ /* 0x000fe200078e00ff */
[----:B------:R-:W-:Y:S02]  /*0b40*/  LEA.HI R18, R18, R17, RZ, 0x6 ;  /* 0x0000001112127211 */ /* 0x000fe400078f30ff */
[----:B------:R-:W-:Y:S01]  /*0b50*/  LEA.HI R20, R20, R19, RZ, 0x3 ;  /* 0x0000001314147211 */ /* 0x000fe200078f18ff */
[----:B------:R-:W-:Y:S01]  /*0b60*/  IMAD.SHL.U32 R19, R19, 0x8, RZ ;  /* 0x0000000813137824 */ /* 0x000fe200078e00ff */
[----:B------:R-:W-:-:S02]  /*0b70*/  LOP3.LUT R18, R18, 0xffffffc0, RZ, 0xc0, !PT ;  /* 0xffffffc012127812 */ /* 0x000fc400078ec0ff */
[----:B------:R-:W-:Y:S02]  /*0b80*/  SHF.R.S32.HI R26, RZ, 0x1f, R23 ;  /* 0x0000001fff1a7819 */ /* 0x000fe40000011417 */
[----:B------:R-:W-:Y:S01]  /*0b90*/  SHF.R.S32.HI R22, RZ, 0x1f, R19 ;  /* 0x0000001fff167819 */ /* 0x000fe20000011413 */
[----:B------:R-:W-:Y:S01]  /*0ba0*/  IMAD.IADD R28, R17, 0x1, -R18 ;  /* 0x00000001111c7824 */ /* 0x000fe200078e0a12 */
[----:B------:R-:W-:Y:S02]  /*0bb0*/  SHF.R.S32.HI R17, RZ, 0x1f, R0 ;  /* 0x0000001fff117819 */ /* 0x000fe40000011400 */
[----:B------:R-:W-:Y:S01]  /*0bc0*/  LEA.HI R26, R26, R23, RZ, 0x6 ;  /* 0x000000171a1a7211 */ /* 0x000fe200078f30ff */
[----:B------:R-:W-:Y:S01]  /*0bd0*/  IMAD R25, R9, 0x40, R28 ;  /* 0x0000004009197824 */ /* 0x000fe200078e021c */
[----:B------:R-:W-:Y:S02]  /*0be0*/  SHF.R.S32.HI R24, RZ, 0x1f, R21 ;  /* 0x0000001fff187819 */ /* 0x000fe40000011415 */
[----:B------:R-:W-:-:S02]  /*0bf0*/  LEA.HI R17, R17, R0, RZ, 0x3 ;  /* 0x0000000011117211 */ /* 0x000fc400078f18ff */
[----:B------:R-:W-:Y:S02]  /*0c00*/  LEA.HI R22, R22, R19, RZ, 0x6 ;  /* 0x0000001316167211 */ /* 0x000fe400078f30ff */
[----:B------:R-:W-:Y:S02]  /*0c10*/  LOP3.LUT R26, R26, 0xffffffc0, RZ, 0xc0, !PT ;  /* 0xffffffc01a1a7812 */ /* 0x000fe400078ec0ff */
[----:B------:R-:W-:Y:S02]  /*0c20*/  LEA.HI R24, R24, R21, RZ, 0x3 ;  /* 0x0000001518187211 */ /* 0x000fe400078f18ff */
[----:B------:R-:W-:Y:S01]  /*0c30*/  SHF.R.S32.HI R21, RZ, 0x3, R17 ;  /* 0x00000003ff157819 */ /* 0x000fe20000011411 */
[----:B------:R-:W-:Y:S01]  /*0c40*/  IMAD.IADD R26, R23, 0x1, -R26 ;  /* 0x00000001171a7824 */ /* 0x000fe200078e0a1a */
[----:B------:R-:W-:Y:S02]  /*0c50*/  LOP3.LUT R22, R22, 0xffffffc0, RZ, 0xc0, !PT ;  /* 0xffffffc016167812 */ /* 0x000fe400078ec0ff */
[----:B------:R-:W-:Y:S01]  /*0c60*/  SHF.R.S32.HI R23, RZ, 0x3, R20 ;  /* 0x00000003ff177819 */ /* 0x000fe20000011414 */
[----:B-1----:R-:W-:Y:S01]  /*0c70*/  IMAD R20, R16, 0x80, R21 ;  /* 0x0000008010147824 */ /* 0x002fe200078e0215 */
[----:B------:R-:W-:Y:S01]  /*0c80*/  IADD3 R18, R0, 0x60, RZ ;  /* 0x0000006000127810 */ /* 0x000fe20007ffe0ff */
[----:B------:R-:W-:Y:S01]  /*0c90*/  IMAD.IADD R30, R19, 0x1, -R22 ;  /* 0x00000001131e7824 */ /* 0x000fe200078e0a16 */
[----:B------:R-:W-:Y:S01]  /*0ca0*/  ISETP.GE.AND P1, PT, R25, c[0x0][0x180], PT ;  /* 0x0000600019007a0c */ /* 0x000fe20003f26270 */
[C---:B------:R-:W-:Y:S01]  /*0cb0*/  IMAD R33, R9.reuse, 0x40, R26 ;  /* 0x0000004009217824 */ /* 0x040fe200078e021a */
[----:B------:R-:W-:Y:S01]  /*0cc0*/  SHF.R.S32.HI R31, RZ, 0x3, R24 ;  /* 0x00000003ff1f7819 */ /* 0x000fe20000011418 */
[----:B------:R-:W-:Y:S01]  /*0cd0*/  IMAD.SHL.U32 R19, R18, 0x8, RZ ;  /* 0x0000000812137824 */ /* 0x000fe200078e00ff */
[----:B------:R-:W-:Y:S01]  /*0ce0*/  ISETP.GE.OR P1, PT, R20, c[0x0][0x178], P1 ;  /* 0x00005e0014007a0c */ /* 0x000fe20000f26670 */
[----:B------:R-:W-:Y:S01]  /*0cf0*/  IMAD R29, R9, 0x40, R30 ;  /* 0x00000040091d7824 */ /* 0x000fe200078e021e */
[----:B------:R-:W-:Y:S01]  /*0d00*/  ISETP.GE.AND P2, PT, R33, c[0x0][0x180], PT ;  /* 0x0000600021007a0c */ /* 0x000fe20003f46270 */
[C---:B------:R-:W-:Y:S01]  /*0d10*/  IMAD R27, R16.reuse, 0x80, R23 ;  /* 0x00000080101b7824 */ /* 0x040fe200078e0217 */
[----:B------:R-:W-:Y:S01]  /*0d20*/  SHF.R.S32.HI R22, RZ, 0x1f, R19 ;  /* 0x0000001fff167819 */ /* 0x000fe20000011413 */
[----:B------:R-:W-:Y:S01]  /*0d30*/  IMAD R32, R16, 0x80, R31 ;  /* 0x0000008010207824 */ /* 0x000fe200078e021f */
[----:B------:R-:W-:-:S02]  /*0d40*/  ISETP.GE.AND P0, PT, R29, c[0x0][0x180], PT ;  /* 0x000060001d007a0c */ /* 0x000fc40003f06270 */
[----:B------:R-:W-:Y:S02]  /*0d50*/  SHF.R.S32.HI R17, RZ, 0x1f, R18 ;  /* 0x0000001fff117819 */ /* 0x000fe40000011412 */
[----:B------:R-:W-:Y:S02]  /*0d60*/  LEA.HI R22, R22, R19, RZ, 0x6 ;  /* 0x0000001316167211 */ /* 0x000fe400078f30ff */
[----:B------:R-:W-:Y:S02]  /*0d70*/  ISETP.GE.OR P0, PT, R27, c[0x0][0x178], P0 ;  /* 0x00005e001b007a0c */ /* 0x000fe40000706670 */
[----:B------:R-:W-:Y:S02]  /*0d80*/  ISETP.GE.OR P2, PT, R32, c[0x0][0x178], P2 ;  /* 0x00005e0020007a0c */ /* 0x000fe40001746670 */
[----:B------:R-:W-:Y:S01]  /*0d90*/  LEA.HI R24, R17, R18, RZ, 0x3 ;  /* 0x0000001211187211 */ /* 0x000fe200078f18ff */
[----:B------:R-:W-:Y:S01]  /*0da0*/  @!P1 IMAD R18, R20, c[0x0][0x180], RZ ;  /* 0x0000600014129a24 */ /* 0x000fe200078e02ff */
[----:B------:R-:W-:Y:S01]  /*0db0*/  LOP3.LUT R22, R22, 0xffffffc0, RZ, 0xc0, !PT ;  /* 0xffffffc016167812 */ /* 0x000fe200078ec0ff */
[----:B------:R-:W-:-:S02]  /*0dc0*/  @!P1 IMAD.SHL.U32 R20, R9, 0x4000, RZ ;  /* 0x0000400009149824 */ /* 0x000fc400078e00ff */
[----:B------:R-:W-:Y:S02]  /*0dd0*/  @!P1 IMAD R17, R21, 0x40, R28 ;  /* 0x0000004015119824 */ /* 0x000fe400078e021c */
[----:B------:R-:W-:Y:S01]  /*0de0*/  IMAD.IADD R34, R19, 0x1, -R22 ;  /* 0x0000000113227824 */ /* 0x000fe200078e0a16 */
[----:B------:R-:W-:Y:S01]  /*0df0*/  @!P1 SHF.R.S32.HI R19, RZ, 0x1f, R25 ;  /* 0x0000001fff139819 */ /* 0x000fe20000011419 */
[----:B------:R-:W-:Y:S01]  /*0e00*/  @!P0 IMAD R21, R23, 0x40, R30 ;  /* 0x0000004017158824 */ /* 0x000fe200078e021e */
[----:B------:R-:W-:Y:S01]  /*0e10*/  @!P1 LOP3.LUT R20, R20, 0x4000, RZ, 0xc0, !PT ;  /* 0x0000400014149812 */ /* 0x000fe200078ec0ff */
[----:B------:R-:W-:Y:S01]  /*0e20*/  @!P2 IMAD R23, R31, 0x40, R26 ;  /* 0x000000401f17a824 */ /* 0x000fe200078e021a */
[----:B------:R-:W-:Y:S01]  /*0e30*/  @!P1 IADD3 R25, P3, R25, R18, RZ ;  /* 0x0000001219199210 */ /* 0x000fe20007f7e0ff */
[----:B------:R-:W-:Y:S02]  /*0e40*/  @!P2 IMAD R22, R32, c[0x0][0x180], RZ ;  /* 0x000060002016aa24 */ /* 0x000fe400078e02ff */
[----:B------:R-:W-:Y:S01]  /*0e50*/  @!P1 IMAD R17, R17, 0x2, R20 ;  /* 0x0000000211119824 */ /* 0x000fe200078e0214 */
[----:B------:R-:W-:Y:S01]  /*0e60*/  @!P1 LEA.HI.X.SX32 R26, R18, R19, 0x1, P3 ;  /* 0x00000013121a9211 */ /* 0x000fe200018f0eff */
[----:B------:R-:W-:Y:S01]  /*0e70*/  @!P0 IMAD R20, R27, c[0x0][0x180], RZ ;  /* 0x000060001b148a24 */ /* 0x000fe200078e02ff */
[----:B------:R-:W-:Y:S01]  /*0e80*/  @!P1 LEA R18, P3, R25, c[0x0][0x160], 0x1 ;  /* 0x0000580019129a11 */ /* 0x000fe200078608ff */
[C---:B------:R-:W-:Y:S01]  /*0e90*/  @!P0 IMAD.SHL.U32 R30, R9.reuse, 0x4000, RZ ;  /* 0x00004000091e8824 */ /* 0x040fe200078e00ff */
[----:B------:R-:W-:Y:S01]  /*0ea0*/  @!P2 SHF.R.S32.HI R27, RZ, 0x1f, R33 ;  /* 0x0000001fff1ba819 */ /* 0x000fe20000011421 */
[----:B------:R-:W-:Y:S01]  /*0eb0*/  @!P2 IMAD.SHL.U32 R32, R9, 0x4000, RZ ;  /* 0x000040000920a824 */ /* 0x000fe200078e00ff */
[----:B------:R-:W-:-:S02]  /*0ec0*/  @!P1 LEA.HI.X R19, R25, c[0x0][0x164], R26, 0x1, P3 ;  /* 0x0000590019139a11 */ /* 0x000fc400018f0c1a */
[----:B------:R-:W-:Y:S02]  /*0ed0*/  @!P0 SHF.R.S32.HI R25, RZ, 0x1f, R29 ;  /* 0x0000001fff198819 */ /* 0x000fe4000001141d */
[----:B------:R-:W-:Y:S01]  /*0ee0*/  @!P0 IADD3 R28, P3, R29, R20, RZ ;  /* 0x000000141d1c8210 */ /* 0x000fe20007f7e0ff */
[----:B------:R-:W-:Y:S01]  /*0ef0*/  @!PT LDS RZ, [RZ] ;  /* 0x00000000fffff984 */ /* 0x000fe20000000800 */
[----:B------:R-:W-:Y:S01]  /*0f00*/  @!PT LDS RZ, [RZ] ;  /* 0x00000000fffff984 */ /* 0x000fe20000000800 */
[----:B------:R-:W-:Y:S01]  /*0f10*/  @!PT LDS RZ, [RZ] ;  /* 0x00000000fffff984 */ /* 0x000fe20000000800 */
[----:B------:R1:W-:Y:S01]  /*0f20*/  @!P1 LDGSTS.E.128 [R17+0x80], [R18.64] ;  /* 0x0008000012119fae */ /* 0x0003e2000b921c44 */
[----:B------:R-:W-:Y:S02]  /*0f30*/  @!P2 IADD3 R26, P4, R33, R22, RZ ;  /* 0x00000016211aa210 */ /* 0x000fe40007f9e0ff */
[----:B------:R-:W-:Y:S02]  /*0f40*/  @!P0 LOP3.LUT R30, R30, 0x4000, RZ, 0xc0, !PT ;  /* 0x000040001e1e8812 */ /* 0x000fe400078ec0ff */
[----:B------:R-:W-:Y:S02]  /*0f50*/  @!P2 LOP3.LUT R32, R32, 0x4000, RZ, 0xc0, !PT ;  /* 0x000040002020a812 */ /* 0x000fe400078ec0ff */
[----:B------:R-:W-:Y:S01]  /*0f60*/  @!P0 LEA.HI.X.SX32 R31, R20, R25, 0x1, P3 ;  /* 0x00000019141f8211 */ /* 0x000fe200018f0eff */
[----:B------:R-:W-:Y:S01]  /*0f70*/  @!P0 IMAD R25, R21, 0x2, R30 ;  /* 0x0000000215198824 */ /* 0x000fe200078e021e */
[----:B------:R-:W-:Y:S01]  /*0f80*/  @!P2 LEA.HI.X.SX32 R29, R22, R27, 0x1, P4 ;  /* 0x0000001b161da211 */ /* 0x000fe200020f0eff */
[----:B------:R-:W-:Y:S01]  /*0f90*/  @!P2 IMAD R27, R23, 0x2, R32 ;  /* 0x00000002171ba824 */ /* 0x000fe200078e0220 */
[----:B------:R-:W-:-:S02]  /*0fa0*/  @!P0 LEA R20, P3, R28, c[0x0][0x160], 0x1 ;  /* 0x000058001c148a11 */ /* 0x000fc400078608ff */
[----:B------:R-:W-:Y:S02]  /*0fb0*/  @!P2 LEA R22, P4, R26, c[0x0][0x160], 0x1 ;  /* 0x000058001a16aa11 */ /* 0x000fe400078808ff */
[----:B------:R-:W-:Y:S01]  /*0fc0*/  @!P0 LEA.HI.X R21, R28, c[0x0][0x164], R31, 0x1, P3 ;  /* 0x000059001c158a11 */ /* 0x000fe200018f0c1f */
[----:B------:R-:W-:Y:S01]  /*0fd0*/  IMAD R28, R9, 0x40, R34 ;  /* 0x00000040091c7824 */ /* 0x000fe200078e0222 */
[----:B------:R-:W-:Y:S02]  /*0fe0*/  @!P2 LEA.HI.X R23, R26, c[0x0][0x164], R29, 0x1, P4 ;  /* 0x000059001a17aa11 */ /* 0x000fe400020f0c1d */
[----:B------:R-:W-:Y:S01]  /*0ff0*/  SHF.R.S32.HI R29, RZ, 0x3, R24 ;  /* 0x00000003ff1d7819 */ /* 0x000fe20000011418 */
[----:B------:R1:W-:Y:S01]  /*1000*/  @!P0 LDGSTS.E.128 [R25+0x80], [R20.64] ;  /* 0x0008000014198fae */ /* 0x0003e2000b921c44 */
[----:B------:R-:W-:Y:S02]  /*1010*/  ISETP.GE.AND P1, PT, R28, c[0x0][0x180], PT ;  /* 0x000060001c007a0c */ /* 0x000fe40003f26270 */
[----:B------:R-:W-:Y:S01]  /*1020*/  ISETP.GE.AND P0, PT, R0, 0x380, PT ;  /* 0x000003800000780c */ /* 0x000fe20003f06270 */
[----:B------:R-:W-:Y:S01]  /*1030*/  IMAD R26, R16, 0x80, R29 ;  /* 0x00000080101a7824 */ /* 0x000fe200078e021d */
[----:B------:R1:W-:Y:S01]  /*1040*/  @!P2 LDGSTS.E.128 [R27+0x80], [R22.64] ;  /* 0x00080000161bafae */ /* 0x0003e2000b921c44 */
[----:B------:R-:W-:-:S03]  /*1050*/  IADD3 R24, R0, 0x80, RZ ;  /* 0x0000008000187810 */ /* 0x000fc60007ffe0ff */
[----:B------:R-:W-:-:S13]  /*1060*/  ISETP.GE.OR P1, PT, R26, c[0x0][0x178], P1 ;  /* 0x00005e001a007a0c */ /* 0x000fda0000f26670 */
[----:B------:R-:W-:Y:S05]  /*1070*/  @P1 BRA `(.L_x_12) ;  /* 0x000000b000001947 */ /* 0x000fea0003800000 */
[----:B-1----:R-:W-:Y:S01]  /*1080*/  IMAD R17, R26, c[0x0][0x180], RZ ;  /* 0x000060001a117a24 */ /* 0x002fe200078e02ff */
[----:B------:R-:W-:Y:S01]  /*1090*/  SHF.R.S32.HI R18, RZ, 0x1f, R28 ;  /* 0x0000001fff127819 */ /* 0x000fe2000001141c */
[----:B------:R-:W-:Y:S02]  /*10a0*/  IMAD.SHL.U32 R21, R9, 0x4000, RZ ;  /* 0x0000400009157824 */ /* 0x000fe400078e00ff */
[----:B------:R-:W-:Y:S01]  /*10b0*/  IMAD R0, R29, 0x40, R34 ;  /* 0x000000401d007824 */ /* 0x000fe200078e0222 */
[----:B------:R-:W-:-:S04]  /*10c0*/  IADD3 R19, P1, R28, R17, RZ ;  /* 0x000000111c137210 */ /* 0x000fc80007f3e0ff */
[----:B------:R-:W-:Y:S02]  /*10d0*/  LEA.HI.X.SX32 R20, R17, R18, 0x1, P1 ;  /* 0x0000001211147211 */ /* 0x000fe400008f0eff */
[----:B------:R-:W-:Y:S02]  /*10e0*/  LOP3.LUT R17, R21, 0x4000, RZ, 0xc0, !PT ;  /* 0x0000400015117812 */ /* 0x000fe400078ec0ff */
[----:B------:R-:W-:-:S03]  /*10f0*/  LEA R18, P1, R19, c[0x0][0x160], 0x1 ;  /* 0x0000580013127a11 */ /* 0x000fc600078208ff */
[----:B------:R-:W-:Y:S01]  /*1100*/  IMAD R17, R0, 0x2, R17 ;  /* 0x0000000200117824 */ /* 0x000fe200078e0211 */
[----:B------:R-:W-:-:S05]  /*1110*/  LEA.HI.X R19, R19, c[0x0][0x164], R20, 0x1, P1 ;  /* 0x0000590013137a11 */ /* 0x000fca00008f0c14 */
[----:B------:R1:W-:Y:S04]  /*1120*/  LDGSTS.E.128 [R17+0x80], [R18.64] ;  /* 0x0008000012117fae */ /* 0x0003e8000b921c44 */
.L_x_12:
[----:B-1----:R-:W-:Y:S05]  /*1130*/  BSYNC B2 ;  /* 0x0000000000027941 */ /* 0x002fea0003800000 */
.L_x_11:
[----:B------:R-:W-:Y:S01]  /*1140*/  IMAD.MOV.U32 R0, RZ, RZ, R24 ;  /* 0x000000ffff007224 */ /* 0x000fe200078e0018 */
[----:B------:R-:W-:Y:S05]  /*1150*/  @!P0 BRA `(.L_x_13) ;  /* 0xfffff97000008947 */ /* 0x000fea000383ffff */
.L_x_10:
[----:B------:R-:W-:Y:S05]  /*1160*/  BSYNC B1 ;  /* 0x0000000000017941 */ /* 0x000fea0003800000 */
.L_x_9:
[----:B------:R-:W2:Y:S01]  /*1170*/  S2R R0, SR_TID.X ;  /* 0x0000000000007919 */ /* 0x000ea20000002100 */
[----:B------:R-:W-:Y:S01]  /*1180*/  BSSY B1, `(.L_x_14) ;  /* 0x00000b4000017945 */ /* 0x000fe20003800000 */
[----:B--2---:R-:W-:-:S13]  /*1190*/  ISETP.GT.AND P0, PT, R0, 0x3ff, PT ;  /* 0x000003ff0000780c */ /* 0x004fda0003f04270 */
[----:B------:R-:W-:Y:S05]  /*11a0*/  @P0 BRA `(.L_x_15) ;  /* 0x00000b1000000947 */ /* 0x000fea0003800000 */
[----:B-1----:R-:W-:Y:S01]  /*11b0*/  IMAD.MOV.U32 R16, RZ, RZ, R0 ;  /* 0x000000ffff107224 */ /* 0x002fe200078e0000 */
[----:B------:R-:W-:Y:S04]  /*11c0*/  BSSY B2, `(.L_x_16) ;  /* 0x0000044000027945 */ /* 0x000fe80003800000 */
[----:B------:R-:W-:-:S04]  /*11d0*/  IMNMX R17, R16, 0x3e0, !PT ;  /* 0x000003e010117817 */ /* 0x000fc80007800200 */
[----:B------:R-:W-:-:S04]  /*11e0*/  IADD3 R21, -R16, 0x1f, R17 ;  /* 0x0000001f10157810 */ /* 0x000fc80007ffe111 */
[----:B------:R-:W-:-:S04]  /*11f0*/  LEA.HI R17, R21, 0x1, RZ, 0x1b ;  /* 0x0000000115117811 */ /* 0x000fc800078fd8ff */
[----:B------:R-:W-:-:S13]  /*1200*/  LOP3.LUT P0, RZ, R17, 0x3, RZ, 0xc0, !PT ;  /* 0x0000000311ff7812 */ /* 0x000fda000780c0ff */
[----:B------:R-:W-:Y:S05]  /*1210*/  @!P0 BRA `(.L_x_17) ;  /* 0x000003e000008947 */ /* 0x000fea0003800000 */
[----:B------:R-:W-:Y:S01]  /*1220*/  IMAD.IADD R16, R110, 0x1, R4 ;  /* 0x000000016e107824 */ /* 0x000fe200078e0204 */
[----:B------:R-:W-:Y:S01]  /*1230*/  IMNMX R25, R0, 0x3e0, !PT ;  /* 0x000003e000197817 */ /* 0x000fe20007800200 */
[----:B------:R-:W-:-:S03]  /*1240*/  IMAD R17, R9, 0x40, R8 ;  /* 0x0000004009117824 */ /* 0x000fc600078e0208 */
[----:B------:R-:W-:Y:S02]  /*1250*/  ISETP.GE.AND P0, PT, R16, c[0x0][0x17c], PT ;  /* 0x00005f0010007a0c */ /* 0x000fe40003f06270 */
[----:B------:R-:W-:Y:S02]  /*1260*/  IADD3 R25, -R0, 0x1f, R25 ;  /* 0x0000001f00197810 */ /* 0x000fe40007ffe119 */
[----:B------:R-:W-:Y:S02]  /*1270*/  ISETP.GE.OR P0, PT, R17, c[0x0][0x180], P0 ;  /* 0x0000600011007a0c */ /* 0x000fe40000706670 */
[----:B------:R-:W-:-:S04]  /*1280*/  LEA.HI R25, R25, 0x1, RZ, 0x1b ;  /* 0x0000000119197811 */ /* 0x000fc800078fd8ff */
[----:B------:R-:W-:-:S07]  /*1290*/  LOP3.LUT R25, R25, 0x3, RZ, 0xc0, !PT ;  /* 0x0000000319197812 */ /* 0x000fce00078ec0ff */
[----:B------:R-:W-:Y:S01]  /*12a0*/  @!P0 IMAD R17, R17, c[0x0][0x17c], RZ ;  /* 0x00005f0011118a24 */ /* 0x000fe200078e02ff */
[----:B------:R-:W-:-:S04]  /*12b0*/  @!P0 SHF.R.S32.HI R18, RZ, 0x1f, R16 ;  /* 0x0000001fff128819 */ /* 0x000fc80000011410 */
[----:B------:R-:W-:Y:S01]  /*12c0*/  @!P0 IADD3 R19, P1, R16, R17, RZ ;  /* 0x0000001110138210 */ /* 0x000fe20007f3e0ff */
[----:B------:R-:W-:-:S03]  /*12d0*/  IMAD.SHL.U32 R16, R9, 0x4000, RZ ;  /* 0x0000400009107824 */ /* 0x000fc600078e00ff */
[----:B------:R-:W-:Y:S02]  /*12e0*/  @!P0 LEA.HI.X.SX32 R20, R17, R18, 0x1, P1 ;  /* 0x0000001211148211 */ /* 0x000fe400008f0eff */
[----:B------:R-:W-:Y:S01]  /*12f0*/  LOP3.LUT R23, R16, 0x4000, RZ, 0xc0, !PT ;  /* 0x0000400010177812 */ /* 0x000fe200078ec0ff */
[----:B------:R-:W-:Y:S01]  /*1300*/  @!P0 IMAD R16, R8, 0x80, R4 ;  /* 0x0000008008108824 */ /* 0x000fe200078e0204 */
[----:B------:R-:W-:-:S03]  /*1310*/  @!P0 LEA R18, P1, R19, c[0x0][0x168], 0x1 ;  /* 0x00005a0013128a11 */ /* 0x000fc600078208ff */
[----:B------:R-:W-:Y:S01]  /*1320*/  @!P0 IMAD R17, R16, 0x2, R23 ;  /* 0x0000000210118824 */ /* 0x000fe200078e0217 */
[----:B------:R-:W-:Y:S02]  /*1330*/  @!P0 LEA.HI.X R19, R19, c[0x0][0x16c], R20, 0x1, P1 ;  /* 0x00005b0013138a11 */ /* 0x000fe400008f0c14 */
[----:B------:R-:W-:-:S03]  /*1340*/  IADD3 R16, R0, 0x20, RZ ;  /* 0x0000002000107810 */ /* 0x000fc60007ffe0ff */
[----:B------:R-:W-:Y:S01]  /*1350*/  @!PT LDS RZ, [RZ] ;  /* 0x00000000fffff984 */ /* 0x000fe20000000800 */
[----:B------:R-:W-:Y:S01]  /*1360*/  @!PT LDS RZ, [RZ] ;  /* 0x00000000fffff984 */ /* 0x000fe20000000800 */
[----:B------:R-:W-:Y:S01]  /*1370*/  @!PT LDS RZ, [RZ] ;  /* 0x00000000fffff984 */ /* 0x000fe20000000800 */
[----:B------:R1:W-:Y:S01]  /*1380*/  @!P0 LDGSTS.E.128 [R17+0x8080], [R18.64] ;  /* 0x0808000012118fae */ /* 0x0003e2000b921c44 */
[----:B------:R-:W-:-:S13]  /*1390*/  ISETP.NE.AND P0, PT, R25, 0x1, PT ;  /* 0x000000011900780c */ /* 0x000fda0003f05270 */
[----:B------:R-:W-:Y:S05]  /*13a0*/  @!P0 BRA `(.L_x_17) ;  /* 0x0000025000008947 */ /* 0x000fea0003800000 */
[----:B-1----:R-:W-:Y:S01]  /*13b0*/  IMAD.IADD R16, R110, 0x1, R5 ;  /* 0x000000016e107824 */ /* 0x002fe200078e0205 */
[----:B------:R-:W-:Y:S01]  /*13c0*/  BSSY B3, `(.L_x_18) ;  /* 0x000000f000037945 */ /* 0x000fe20003800000 */
[----:B------:R-:W-:Y:S01]  /*13d0*/  IMAD R17, R9, 0x40, R10 ;  /* 0x0000004009117824 */ /* 0x000fe200078e020a */
[----:B------:R-:W-:Y:S02]  /*13e0*/  ISETP.NE.AND P1, PT, R25, 0x2, PT ;  /* 0x000000021900780c */ /* 0x000fe40003f25270 */
[----:B------:R-:W-:-:S04]  /*13f0*/  ISETP.GE.AND P0, PT, R16, c[0x0][0x17c], PT ;  /* 0x00005f0010007a0c */ /* 0x000fc80003f06270 */
[----:B------:R-:W-:-:S13]  /*1400*/  ISETP.GE.OR P0, PT, R17, c[0x0][0x180], P0 ;  /* 0x0000600011007a0c */ /* 0x000fda0000706670 */
[----:B------:R-:W-:Y:S05]  /*1410*/  @P0 BRA `(.L_x_19) ;  /* 0x0000009000000947 */ /* 0x000fea0003800000 */
[----:B------:R-:W-:Y:S01]  /*1420*/  IMAD R17, R17, c[0x0][0x17c], RZ ;  /* 0x00005f0011117a24 */ /* 0x000fe200078e02ff */
[----:B------:R-:W-:-:S04]  /*1430*/  SHF.R.S32.HI R18, RZ, 0x1f, R16 ;  /* 0x0000001fff127819 */ /* 0x000fc80000011410 */
[----:B------:R-:W-:-:S04]  /*1440*/  IADD3 R19, P0, R16, R17, RZ ;  /* 0x0000001110137210 */ /* 0x000fc80007f1e0ff */
[----:B------:R-:W-:Y:S01]  /*1450*/  LEA.HI.X.SX32 R20, R17, R18, 0x1, P0 ;  /* 0x0000001211147211 */ /* 0x000fe200000f0eff */
[----:B------:R-:W-:Y:S01]  /*1460*/  IMAD R18, R10, 0x80, R5 ;  /* 0x000000800a127824 */ /* 0x000fe200078e0205 */
[----:B------:R-:W-:-:S04]  /*1470*/  LEA R16, P0, R19, c[0x0][0x168], 0x1 ;  /* 0x00005a0013107a11 */ /* 0x000fc800078008ff */
[----:B------:R-:W-:Y:S01]  /*1480*/  LEA.HI.X R17, R19, c[0x0][0x16c], R20, 0x1, P0 ;  /* 0x00005b0013117a11 */ /* 0x000fe200000f0c14 */
[----:B------:R-:W-:-:S05]  /*1490*/  IMAD R19, R18, 0x2, R23 ;  /* 0x0000000212137824 */ /* 0x000fca00078e0217 */
[----:B------:R1:W-:Y:S03]  /*14a0*/  LDGSTS.E.128 [R19+0x8080], [R16.64] ;  /* 0x0808000010137fae */ /* 0x0003e6000b921c44 */
.L_x_19:
[----:B------:R-:W-:Y:S05]  /*14b0*/  BSYNC B3 ;  /* 0x0000000000037941 */ /* 0x000fea0003800000 */
.L_x_18:
[----:B-1----:R-:W-:Y:S01]  /*14c0*/  IADD3 R16, R0, 0x40, RZ ;  /* 0x0000004000107810 */ /* 0x002fe20007ffe0ff */
[----:B------:R-:W-:Y:S05]  /*14d0*/  @!P1 BRA `(.L_x_17) ;  /* 0x0000012000009947 */ /* 0x000fea0003800000 */
[----:B------:R-:W-:Y:S01]  /*14e0*/  IMAD.IADD R17, R110, 0x1, R7 ;  /* 0x000000016e117824 */ /* 0x000fe200078e0207 */
[----:B------:R-:W-:Y:S01]  /*14f0*/  IADD3 R16, R0, 0x60, RZ ;  /* 0x0000006000107810 */ /* 0x000fe20007ffe0ff */
[----:B------:R-:W-:-:S03]  /*1500*/  IMAD R18, R9, 0x40, R2 ;  /* 0x0000004009127824 */ /* 0x000fc600078e0202 */
[----:B------:R-:W-:-:S04]  /*1510*/  ISETP.GE.AND P0, PT, R17, c[0x0][0x17c], PT ;  /* 0x00005f0011007a0c */ /* 0x000fc80003f06270 */
[----:B------:R-:W-:-:S13]  /*1520*/  ISETP.GE.OR P0, PT, R18, c[0x0][0x180], P0 ;  /* 0x0000600012007a0c */ /* 0x000fda0000706670 */
[----:B------:R-:W-:Y:S05]  /*1530*/  @P0 BRA `(.L_x_17) ;  /* 0x000000c000000947 */ /* 0x000fea0003800000 */
[----:B------:R-:W-:Y:S01]  /*1540*/  IMAD R18, R18, c[0x0][0x17c], RZ ;  /* 0x00005f0012127a24 */ /* 0x000fe200078e02ff */
[----:B------:R-:W-:-:S04]  /*1550*/  SHF.R.S32.HI R19, RZ, 0x1f, R17 ;  /* 0x0000001fff137819 */ /* 0x000fc80000011411 */
[----:B------:R-:W-:Y:S01]  /*1560*/  IADD3 R20, P0, R17, R18, RZ ;  /* 0x0000001211147210 */ /* 0x000fe20007f1e0ff */
[----:B------:R-:W-:-:S03]  /*1570*/  IMAD R17, R2, 0x80, R7 ;  /* 0x0000008002117824 */ /* 0x000fc600078e0207 */
[----:B------:R-:W-:Y:S01]  /*1580*/  LEA.HI.X.SX32 R19, R18, R19, 0x1, P0 ;  /* 0x0000001312137211 */ /* 0x000fe200000f0eff */
[----:B------:R-:W-:Y:S01]  /*1590*/  IMAD R17, R17, 0x2, R23 ;  /* 0x0000000211117824 */ /* 0x000fe200078e0217 */
[----:B------:R-:W-:-:S04]  /*15a0*/  LEA R18, P0, R20, c[0x0][0x168], 0x1 ;  /* 0x00005a0014127a11 */ /* 0x000fc800078008ff */
[----:B------:R-:W-:-:S05]  /*15b0*/  LEA.HI.X R19, R20, c[0x0][0x16c], R19, 0x1, P0 ;  /* 0x00005b0014137a11 */ /* 0x000fca00000f0c13 */
[----:B------:R-:W-:Y:S01]  /*15c0*/  @!PT LDS RZ, [RZ] ;  /* 0x00000000fffff984 */ /* 0x000fe20000000800 */
[----:B------:R-:W-:Y:S01]  /*15d0*/  @!PT LDS RZ, [RZ] ;  /* 0x00000000fffff984 */ /* 0x000fe20000000800 */
[----:B------:R-:W-:Y:S01]  /*15e0*/  @!PT LDS RZ, [RZ] ;  /* 0x00000000fffff984 */ /* 0x000fe20000000800 */
[----:B------:R1:W-:Y:S04]  /*15f0*/  LDGSTS.E.128 [R17+0x8080], [R18.64] ;  /* 0x0808000012117fae */ /* 0x0003e8000b921c44 */
.L_x_17:
[----:B-1----:R-:W-:Y:S05]  /*1600*/  BSYNC B2 ;  /* 0x0000000000027941 */ /* 0x002fea0003800000 */
.L_x_16:
[----:B------:R-:W-:-:S13]  /*1610*/  ISETP.GE.U32.AND P0, PT, R21, 0x60, PT ;  /* 0x000000601500780c */ /* 0x000fda0003f06070 */
[----:B------:R-:W-:Y:S05]  /*1620*/  @!P0 BRA `(.L_x_15) ;  /* 0x0000069000008947 */ /* 0x000fea0003800000 */
.L_x_22:
[C---:B------:R-:W-:Y:S01]  /*1630*/  IMAD.SHL.U32 R17, R16.reuse, 0x8, RZ ;  /* 0x0000000810117824 */ /* 0x040fe200078e00ff */
[C---:B------:R-:W-:Y:S01]  /*1640*/  IADD3 R21, R16.reuse, 0x40, RZ ;  /* 0x0000004010157810 */ /* 0x040fe20007ffe0ff */
[----:B------:R-:W-:Y:S01]  /*1650*/  BSSY B2, `(.L_x_20) ;  /* 0x0000064000027945 */ /* 0x000fe20003800000 */
[----:B------:R-:W-:Y:S02]  /*1660*/  IADD3 R19, R16, 0x20, RZ ;  /* 0x0000002010137810 */ /* 0x000fe40007ffe0ff */
[----:B------:R-:W-:Y:S01]  /*1670*/  SHF.R.S32.HI R18, RZ, 0x1f, R17 ;  /* 0x0000001fff127819 */ /* 0x000fe20000011411 */
[----:B------:R-:W-:Y:S01]  /*1680*/  IMAD.SHL.U32 R23, R21, 0x8, RZ ;  /* 0x0000000815177824 */ /* 0x000fe200078e00ff */
[----:B------:R-:W-:Y:S02]  /*1690*/  SHF.R.S32.HI R20, RZ, 0x1f, R19 ;  /* 0x0000001fff147819 */ /* 0x000fe40000011413 */
[----:B------:R-:W-:Y:S02]  /*16a0*/  LEA.HI R18, R18, R17, RZ, 0x7 ;  /* 0x0000001112127211 */ /* 0x000fe400078f38ff */
[----:B------:R-:W-:-:S02]  /*16b0*/  SHF.R.S32.HI R24, RZ, 0x1f, R21 ;  /* 0x0000001fff187819 */ /* 0x000fc40000011415 */
[----:B------:R-:W-:Y:S02]  /*16c0*/  LOP3.LUT R18, R18, 0xffffff80, RZ, 0xc0, !PT ;  /* 0xffffff8012127812 */ /* 0x000fe400078ec0ff */
[----:B------:R-:W-:Y:S02]  /*16d0*/  SHF.R.S32.HI R26, RZ, 0x1f, R23 ;  /* 0x0000001fff1a7819 */ /* 0x000fe40000011417 */
[----:B------:R-:W-:Y:S01]  /*16e0*/  LEA.HI R20, R20, R19, RZ, 0x4 ;  /* 0x0000001314147211 */ /* 0x000fe200078f20ff */
[----:B------:R-:W-:Y:S01]  /*16f0*/  IMAD.SHL.U32 R19, R19, 0x8, RZ ;  /* 0x0000000813137824 */ /* 0x000fe200078e00ff */
[----:B------:R-:W-:Y:S01]  /*1700*/  LEA.HI R24, R24, R21, RZ, 0x4 ;  /* 0x0000001518187211 */ /* 0x000fe200078f20ff */
[----:B------:R-:W-:Y:S01]  /*1710*/  IMAD.IADD R21, R17, 0x1, -R18 ;  /* 0x0000000111157824 */ /* 0x000fe200078e0a12 */
[----:B------:R-:W-:Y:S02]  /*1720*/  LEA.HI R26, R26, R23, RZ, 0x7 ;  /* 0x000000171a1a7211 */ /* 0x000fe400078f38ff */
[----:B------:R-:W-:Y:S01]  /*1730*/  SHF.R.S32.HI R17, RZ, 0x1f, R16 ;  /* 0x0000001fff117819 */ /* 0x000fe20000011410 */
[----:B------:R-:W-:Y:S01]  /*1740*/  IMAD.IADD R25, R110, 0x1, R21 ;  /* 0x000000016e197824 */ /* 0x000fe200078e0215 */
[----:B------:R-:W-:-:S02]  /*1750*/  LOP3.LUT R26, R26, 0xffffff80, RZ, 0xc0, !PT ;  /* 0xffffff801a1a7812 */ /* 0x000fc400078ec0ff */
[----:B------:R-:W-:Y:S02]  /*1760*/  SHF.R.S32.HI R22, RZ, 0x1f, R19 ;  /* 0x0000001fff167819 */ /* 0x000fe40000011413 */
[----:B------:R-:W-:Y:S01]  /*1770*/  LEA.HI R17, R17, R16, RZ, 0x4 ;  /* 0x0000001011117211 */ /* 0x000fe200078f20ff */
[----:B------:R-:W-:Y:S01]  /*1780*/  IMAD.IADD R23, R23, 0x1, -R26 ;  /* 0x0000000117177824 */ /* 0x000fe200078e0a1a */
[----:B------:R-:W-:Y:S02]  /*1790*/  LEA.HI R22, R22, R19, RZ, 0x7 ;  /* 0x0000001316167211 */ /* 0x000fe400078f38ff */
[----:B------:R-:W-:Y:S01]  /*17a0*/  SHF.R.S32.HI R26, RZ, 0x4, R17 ;  /* 0x00000004ff1a7819 */ /* 0x000fe20000011411 */
[----:B------:R-:W-:Y:S01]  /*17b0*/  IMAD.IADD R33, R110, 0x1, R23 ;  /* 0x000000016e217824 */ /* 0x000fe200078e0217 */
[----:B------:R-:W-:Y:S02]  /*17c0*/  LOP3.LUT R22, R22, 0xffffff80, RZ, 0xc0, !PT ;  /* 0xffffff8016167812 */ /* 0x000fe400078ec0ff */
[----:B------:R-:W-:Y:S01]  /*17d0*/  SHF.R.S32.HI R28, RZ, 0x4, R20 ;  /* 0x00000004ff1c7819 */ /* 0x000fe20000011414 */
[----:B------:R-:W-:Y:S01]  /*17e0*/  IMAD R20, R9, 0x40, R26 ;  /* 0x0000004009147824 */ /* 0x000fe200078e021a */
[----:B------:R-:W-:Y:S01]  /*17f0*/  IADD3 R18, R16, 0x60, RZ ;  /* 0x0000006010127810 */ /* 0x000fe20007ffe0ff */
[----:B------:R-:W-:Y:S01]  /*1800*/  IMAD.IADD R27, R19, 0x1, -R22 ;  /* 0x00000001131b7824 */ /* 0x000fe200078e0a16 */
[----:B------:R-:W-:Y:S01]  /*1810*/  ISETP.GE.AND P1, PT, R25, c[0x0][0x17c], PT ;  /* 0x00005f0019007a0c */ /* 0x000fe20003f26270 */
[----:B------:R-:W-:Y:S01]  /*1820*/  IMAD R29, R9, 0x40, R28 ;  /* 0x00000040091d7824 */ /* 0x000fe200078e021c */
[----:B------:R-:W-:Y:S01]  /*1830*/  SHF.R.S32.HI R30, RZ, 0x4, R24 ;  /* 0x00000004ff1e7819 */ /* 0x000fe20000011418 */
[----:B------:R-:W-:Y:S01]  /*1840*/  IMAD.SHL.U32 R19, R18, 0x8, RZ ;  /* 0x0000000812137824 */ /* 0x000fe200078e00ff */
[----:B------:R-:W-:Y:S01]  /*1850*/  ISETP.GE.OR P1, PT, R20, c[0x0][0x180], P1 ;  /* 0x0000600014007a0c */ /* 0x000fe20000f26670 */
[----:B------:R-:W-:Y:S01]  /*1860*/  IMAD.IADD R31, R110, 0x1, R27 ;  /* 0x000000016e1f7824 */ /* 0x000fe200078e021b */
[----:B------:R-:W-:Y:S01]  /*1870*/  ISETP.GE.AND P2, PT, R33, c[0x0][0x17c], PT ;  /* 0x00005f0021007a0c */ /* 0x000fe20003f46270 */
[----:B------:R-:W-:Y:S01]  /*1880*/  IMAD R32, R9, 0x40, R30 ;  /* 0x0000004009207824 */ /* 0x000fe200078e021e */
[----:B------:R-:W-:-:S02]  /*1890*/  SHF.R.S32.HI R22, RZ, 0x1f, R19 ;  /* 0x0000001fff167819 */ /* 0x000fc40000011413 */
[----:B------:R-:W-:Y:S02]  /*18a0*/  ISETP.GE.AND P0, PT, R31, c[0x0][0x17c], PT ;  /* 0x00005f001f007a0c */ /* 0x000fe40003f06270 */
        /* <DEDUP_REMOVED lines=13> */
[----:B------:R-:W-:Y:S01]  /*1980*/  @!P2 IMAD R22, R32, c[0x0][0x17c], RZ ;  /* 0x00005f002016aa24 */ /* 0x000fe200078e02ff */
[----:B------:R-:W-:Y:S01]  /*1990*/  @!P1 IADD3 R25, P3, R25, R18, RZ ;  /* 0x0000001219199210 */ /* 0x000fe20007f7e0ff */
[----:B------:R-:W-:Y:S01]  /*19a0*/  @!P2 IMAD R23, R30, 0x80, R23 ;  /* 0x000000801e17a824 */ /* 0x000fe200078e0217 */
[----:B------:R-:W-:Y:S01]  /*19b0*/  @!P2 SHF.R.S32.HI R27, RZ, 0x1f, R33 ;  /* 0x0000001fff1ba819 */ /* 0x000fe20000011421 */
[----:B------:R-:W-:Y:S01]  /*19c0*/  @!P1 IMAD R17, R17, 0x2, R20 ;  /* 0x0000000211119824 */ /* 0x000fe200078e0214 */
[----:B------:R-:W-:Y:S01]  /*19d0*/  @!P1 LEA.HI.X.SX32 R26, R18, R19, 0x1, P3 ;  /* 0x00000013121a9211 */ /* 0x000fe200018f0eff */
[----:B------:R-:W-:Y:S01]  /*19e0*/  @!P0 IMAD R20, R29, c[0x0][0x17c], RZ ;  /* 0x00005f001d148a24 */ /* 0x000fe200078e02ff */
[----:B------:R-:W-:Y:S01]  /*19f0*/  @!P1 LEA R18, P3, R25, c[0x0][0x168], 0x1 ;  /* 0x00005a0019129a11 */ /* 0x000fe200078608ff */
[----:B------:R-:W-:-:S02]  /*1a00*/  @!P0 IMAD.SHL.U32 R30, R9, 0x4000, RZ ;  /* 0x00004000091e8824 */ /* 0x000fc400078e00ff */
[----:B------:R-:W-:Y:S01]  /*1a10*/  @!P2 IMAD.SHL.U32 R32, R9, 0x4000, RZ ;  /* 0x000040000920a824 */ /* 0x000fe200078e00ff */
[----:B------:R-:W-:Y:S02]  /*1a20*/  @!P1 LEA.HI.X R19, R25, c[0x0][0x16c], R26, 0x1, P3 ;  /* 0x00005b0019139a11 */ /* 0x000fe400018f0c1a */
        /* <DEDUP_REMOVED lines=8> */
[----:B------:R-:W-:-:S02]  /*1ab0*/  @!P2 LOP3.LUT R32, R32, 0x4000, RZ, 0xc0, !PT ;  /* 0x000040002020a812 */ /* 0x000fc400078ec0ff */
[----:B------:R-:W-:Y:S01]  /*1ac0*/  @!P0 LEA.HI.X.SX32 R31, R20, R25, 0x1, P3 ;  /* 0x00000019141f8211 */ /* 0x000fe200018f0eff */
[----:B------:R-:W-:Y:S01]  /*1ad0*/  @!P0 IMAD R25, R21, 0x2, R30 ;  /* 0x0000000215198824 */ /* 0x000fe200078e021e */
[----:B------:R-:W-:Y:S01]  /*1ae0*/  @!P2 LEA.HI.X.SX32 R29, R22, R27, 0x1, P4 ;  /* 0x0000001b161da211 */ /* 0x000fe200020f0eff */
[----:B------:R-:W-:Y:S01]  /*1af0*/  @!P2 IMAD R27, R23, 0x2, R32 ;  /* 0x00000002171ba824 */ /* 0x000fe200078e0220 */
[----:B------:R-:W-:Y:S02]  /*1b00*/  @!P0 LEA R20, P3, R28, c[0x0][0x168], 0x1 ;  /* 0x00005a001c148a11 */ /* 0x000fe400078608ff */
[----:B------:R-:W-:Y:S02]  /*1b10*/  @!P2 LEA R22, P4, R26, c[0x0][0x168], 0x1 ;  /* 0x00005a001a16aa11 */ /* 0x000fe400078808ff */
[----:B------:R-:W-:Y:S02]  /*1b20*/  @!P0 LEA.HI.X R21, R28, c[0x0][0x16c], R31, 0x1, P3 ;  /* 0x00005b001c158a11 */ /* 0x000fe400018f0c1f */
[----:B------:R-:W-:Y:S01]  /*1b30*/  @!P2 LEA.HI.X R23, R26, c[0x0][0x16c], R29, 0x1, P4 ;  /* 0x00005b001a17aa11 */ /* 0x000fe200020f0c1d */
[----:B------:R-:W-:Y:S01]  /*1b40*/  IMAD.IADD R29, R110, 0x1, R35 ;  /* 0x000000016e1d7824 */ /* 0x000fe200078e0223 */
[----:B------:R-:W-:Y:S01]  /*1b50*/  SHF.R.S32.HI R26, RZ, 0x4, R24 ;  /* 0x00000004ff1a7819 */ /* 0x000fe20000011418 */
[----:B------:R1:W-:Y:S01]  /*1b60*/  @!P0 LDGSTS.E.128 [R25+0x8080], [R20.64] ;  /* 0x0808000014198fae */ /* 0x0003e2000b921c44 */
[----:B------:R-:W-:-:S02]  /*1b70*/  ISETP.GE.AND P0, PT, R16, 0x380, PT ;  /* 0x000003801000780c */ /* 0x000fc40003f06270 */
[----:B------:R-:W-:Y:S01]  /*1b80*/  ISETP.GE.AND P1, PT, R29, c[0x0][0x17c], PT ;  /* 0x00005f001d007a0c */ /* 0x000fe20003f26270 */
        /* <DEDUP_REMOVED lines=15> */
[----:B------:R1:W-:Y:S03]  /*1c80*/  LDGSTS.E.128 [R19+0x8080], [R16.64] ;  /* 0x0808000010137fae */ /* 0x0003e6000b921c44 */
.L_x_21:
[----:B-1----:R-:W-:Y:S05]  /*1c90*/  BSYNC B2 ;  /* 0x0000000000027941 */ /* 0x002fea0003800000 */
.L_x_20:
[----:B------:R-:W-:Y:S01]  /*1ca0*/  IMAD.MOV.U32 R16, RZ, RZ, R24 ;  /* 0x000000ffff107224 */ /* 0x000fe200078e0018 */
[----:B------:R-:W-:Y:S05]  /*1cb0*/  @!P0 BRA `(.L_x_22) ;  /* 0xfffff97000008947 */ /* 0x000fea000383ffff */
.L_x_15:
[----:B------:R-:W-:Y:S05]  /*1cc0*/  BSYNC B1 ;  /* 0x0000000000017941 */ /* 0x000fea0003800000 */
.L_x_14:
[----:B------:R-:W0:Y:S01]  /*1cd0*/  LDGDEPBAR ;  /* 0x00000000000079af */ /* 0x000e220000000000 */
[----:B------:R-:W-:-:S04]  /*1ce0*/  DEPBAR.LE SB0, 0x0 ;  /* 0x000080000000791a */ /* 0x000fc80000000000 */
.L_x_2:
[----:B------:R-:W-:Y:S05]  /*1cf0*/  BSYNC B0 ;  /* 0x0000000000007941 */ /* 0x000fea0003800000 */
.L_x_1:
[----:B------:R-:W-:Y:S01]  /*1d00*/  BAR.SYNC.DEFER_BLOCKING 0x0 ;  /* 0x0000000000007b1d */ /* 0x000fe20000010000 */
[----:B------:R-:W-:-:S13]  /*1d10*/  ISETP.GE.AND P0, PT, R0, 0x20, PT ;  /* 0x000000200000780c */ /* 0x000fda0003f06270 */
[----:B------:R-:W-:Y:S05]  /*1d20*/  @!P0 BRA `(.L_x_23) ;  /* 0x00000ba000008947 */ /* 0x000fea0003800000 */
[----:B------:R-:W2:Y:S01]  /*1d30*/  S2R R18, SR_LANEID ;  /* 0x0000000000127919 */ /* 0x000ea20000000000 */
[----:B------:R-:W-:Y:S01]  /*1d40*/  IMAD.SHL.U32 R111, R9, 0x4000, RZ ;  /* 0x00004000096f7824 */ /* 0x000fe200078e00ff */
[----:B------:R-:W-:Y:S04]  /*1d50*/  WARPSYNC 0xffffffff ;  /* 0xffffffff00007948 */ /* 0x000fe80003800000 */
[----:B------:R-:W-:-:S04]  /*1d60*/  LOP3.LUT R111, R111, 0x4000, RZ, 0xc0, !PT ;  /* 0x000040006f6f7812 */ /* 0x000fc800078ec0ff */
[C---:B------:R-:W-:Y:S01]  /*1d70*/  IADD3 R20, R111.reuse, 0x80c0, RZ ;  /* 0x000080c06f147810 */ /* 0x040fe20007ffe0ff */
[----:B------:R-:W-:Y:S01]  /*1d80*/  IMAD R113, R108, 0x800, R111 ;  /* 0x000008006c717824 */ /* 0x000fe200078e026f */
[C---:B------:R-:W-:Y:S02]  /*1d90*/  IADD3 R24, R111.reuse, 0x8100, RZ ;  /* 0x000081006f187810 */ /* 0x040fe40007ffe0ff */
[C---:B------:R-:W-:Y:S02]  /*1da0*/  IADD3 R44, R111.reuse, 0x8160, RZ ;  /* 0x000081606f2c7810 */ /* 0x040fe40007ffe0ff */
[C---:B------:R-:W-:Y:S02]  /*1db0*/  IADD3 R28, R111.reuse, 0x8140, RZ ;  /* 0x000081406f1c7810 */ /* 0x040fe40007ffe0ff */
[C---:B------:R-:W-:Y:S02]  /*1dc0*/  IADD3 R22, R111.reuse, 0x80e0, RZ ;  /* 0x000080e06f167810 */ /* 0x040fe40007ffe0ff */
[----:B------:R-:W-:-:S02]  /*1dd0*/  IADD3 R26, R111, 0x8120, RZ ;  /* 0x000081206f1a7810 */ /* 0x000fc40007ffe0ff */
[--C-:B-12---:R-:W-:Y:S02]  /*1de0*/  SHF.R.U32.HI R16, RZ, 0x3, R18.reuse ;  /* 0x00000003ff107819 */ /* 0x106fe40000011612 */
[----:B------:R-:W-:Y:S02]  /*1df0*/  LOP3.LUT R17, R18, 0x7, RZ, 0xc0, !PT ;  /* 0x0000000712117812 */ /* 0x000fe400078ec0ff */
[----:B------:R-:W-:Y:S01]  /*1e00*/  SHF.R.U32.HI R18, RZ, 0x4, R18 ;  /* 0x00000004ff127819 */ /* 0x000fe20000011612 */
[----:B------:R-:W-:-:S04]  /*1e10*/  IMAD.SHL.U32 R16, R16, 0x8, RZ ;  /* 0x0000000810107824 */ /* 0x000fc800078e00ff */
[----:B------:R-:W-:Y:S01]  /*1e20*/  IMAD.SHL.U32 R18, R18, 0x8, RZ ;  /* 0x0000000812127824 */ /* 0x000fe200078e00ff */
[----:B------:R-:W-:Y:S02]  /*1e30*/  LOP3.LUT R17, R16, 0x8, R17, 0xe2, !PT ;  /* 0x0000000810117812 */ /* 0x000fe400078ee211 */
[----:B------:R-:W-:-:S03]  /*1e40*/  IADD3 R16, R111, 0x8080, RZ ;  /* 0x000080806f107810 */ /* 0x000fc60007ffe0ff */
[C-C-:B------:R-:W-:Y:S02]  /*1e50*/  IMAD R112, R17.reuse, 0x40, R18.reuse ;  /* 0x0000004011707824 */ /* 0x140fe400078e0212 */
[----:B------:R-:W-:Y:S01]  /*1e60*/  IMAD R109, R17, 0x80, R18 ;  /* 0x00000080116d7824 */ /* 0x000fe200078e0212 */
[----:B------:R-:W-:Y:S02]  /*1e70*/  IADD3 R17, R113, 0x80, RZ ;  /* 0x0000008071117810 */ /* 0x000fe40007ffe0ff */
[----:B------:R-:W-:Y:S01]  /*1e80*/  IADD3 R18, R111, 0x80a0, RZ ;  /* 0x000080a06f127810 */ /* 0x000fe20007ffe0ff */
[C---:B------:R-:W-:Y:S02]  /*1e90*/  IMAD.U32 R52, R109.reuse, 0x2, R20 ;  /* 0x000000026d347824 */ /* 0x040fe400078e0014 */
[----:B------:R-:W-:Y:S02]  /*1ea0*/  IMAD.U32 R17, R112, 0x2, R17 ;  /* 0x0000000270117824 */ /* 0x000fe400078e0011 */
[----:B------:R-:W-:-:S02]  /*1eb0*/  IMAD.U32 R32, R109, 0x2, R24 ;  /* 0x000000026d207824 */ /* 0x000fc400078e0018 */
[C---:B------:R-:W-:Y:S01]  /*1ec0*/  IMAD.U32 R20, R109.reuse, 0x2, R44 ;  /* 0x000000026d147824 */ /* 0x040fe200078e002c */
[----:B------:R-:W-:Y:S01]  /*1ed0*/  LDSM.16.MT88.4 R52, [R52] ;  /* 0x000000003434783b */ /* 0x000fe20000004200 */
[C---:B------:R-:W-:Y:S02]  /*1ee0*/  IMAD.U32 R24, R109.reuse, 0x2, R28 ;  /* 0x000000026d187824 */ /* 0x040fe400078e001c */
[C---:B------:R-:W-:Y:S01]  /*1ef0*/  IMAD.U32 R64, R109.reuse, 0x2, R16 ;  /* 0x000000026d407824 */ /* 0x040fe200078e0010 */
[----:B------:R-:W-:Y:S01]  /*1f00*/  LDSM.16.MT88.4 R32, [R32] ;  /* 0x000000002020783b */ /* 0x000fe20000004200 */
[C---:B------:R-:W-:Y:S02]  /*1f10*/  IMAD.U32 R56, R109.reuse, 0x2, R18 ;  /* 0x000000026d387824 */ /* 0x040fe400078e0012 */
[C---:B------:R-:W-:Y:S01]  /*1f20*/  IMAD.U32 R36, R109.reuse, 0x2, R22 ;  /* 0x000000026d247824 */ /* 0x040fe200078e0016 */
[----:B------:R-:W1:Y:S01]  /*1f30*/  LDSM.16.M88.4 R16, [R17] ;  /* 0x000000001110783b */ /* 0x000e620000000200 */
[----:B------:R-:W-:-:S03]  /*1f40*/  IMAD.U32 R29, R109, 0x2, R26 ;  /* 0x000000026d1d7824 */ /* 0x000fc600078e001a */
[----:B------:R-:W2:Y:S04]  /*1f50*/  LDSM.16.MT88.4 R20, [R20] ;  /* 0x000000001414783b */ /* 0x000ea80000004200 */
[----:B------:R-:W3:Y:S04]  /*1f60*/  LDSM.16.MT88.4 R24, [R24] ;  /* 0x000000001818783b */ /* 0x000ee80000004200 */
[----:B------:R-:W4:Y:S04]  /*1f70*/  LDSM.16.MT88.4 R56, [R56] ;  /* 0x000000003838783b */ /* 0x000f280000004200 */
[----:B------:R-:W5:Y:S04]  /*1f80*/  LDSM.16.MT88.4 R64, [R64] ;  /* 0x000000004040783b */ /* 0x000f680000004200 */
[----:B------:R-:W4:Y:S04]  /*1f90*/  LDSM.16.MT88.4 R28, [R29] ;  /* 0x000000001d1c783b */ /* 0x000f280000004200 */
[----:B------:R-:W4:Y:S01]  /*1fa0*/  LDSM.16.MT88.4 R36, [R36] ;  /* 0x000000002424783b */ /* 0x000f220000004200 */
[C---:B-1----:R-:W-:Y:S08]  /*1fb0*/  HMMA.16816.F16 R60, R16.reuse, R54, R42 ;  /* 0x00000036103c723c */ /* 0x042ff0000000082a */
[C---:B--2---:R-:W-:Y:S07]  /*1fc0*/  HMMA.16816.F16 R42, R16.reuse, R20, R76 ;  /* 0x00000014102a723c */ /* 0x044fee000000084c */
[----:B------:R-:W-:Y:S01]  /*1fd0*/  IADD3 R20, R111, 0x90a0, RZ ;  /* 0x000090a06f147810 */ /* 0x000fe20007ffe0ff */
[C---:B---3--:R-:W-:Y:S07]  /*1fe0*/  HMMA.16816.F16 R82, R16.reuse, R24, R82 ;  /* 0x000000181052723c */ /* 0x048fee0000000852 */
[----:B------:R-:W-:Y:S01]  /*1ff0*/  IADD3 R25, R113, 0xa0, RZ ;  /* 0x000000a071197810 */ /* 0x000fe20007ffe0ff */
[----:B----4-:R-:W-:Y:S01]  /*2000*/  HMMA.16816.F16 R12, R16, R56, R12 ;  /* 0x00000038100c723c */ /* 0x010fe2000000080c */
[----:B------:R-:W-:-:S03]  /*2010*/  IADD3 R24, R111, 0x9080, RZ ;  /* 0x000090806f187810 */ /* 0x000fc60007ffe0ff */
[----:B------:R-:W-:Y:S02]  /*2020*/  IMAD.U32 R25, R112, 0x2, R25 ;  /* 0x0000000270197824 */ /* 0x000fe400078e0019 */
[----:B------:R-:W-:Y:S01]  /*2030*/  IMAD.U32 R88, R109, 0x2, R24 ;  /* 0x000000026d587824 */ /* 0x000fe200078e0018 */
[----:B------:R-:W-:Y:S01]  /*2040*/  IADD3 R24, R111, 0x9140, RZ ;  /* 0x000091406f187810 */ /* 0x000fe20007ffe0ff */
[----:B------:R-:W-:Y:S01]  /*2050*/  IMAD.U32 R56, R109, 0x2, R20 ;  /* 0x000000026d387824 */ /* 0x000fe200078e0014 */
[----:B-----5:R-:W-:Y:S01]  /*2060*/  HMMA.16816.F16 R14, R16, R64, R14 ;  /* 0x00000040100e723c */ /* 0x020fe2000000080e */
[----:B------:R-:W-:Y:S02]  /*2070*/  IADD3 R20, R111, 0x9100, RZ ;  /* 0x000091006f147810 */ /* 0x000fe40007ffe0ff */
[----:B------:R-:W-:Y:S03]  /*2080*/  LDSM.16.MT88.4 R88, [R88] ;  /* 0x000000005858783b */ /* 0x000fe60000004200 */
[----:B------:R-:W-:-:S02]  /*2090*/  IMAD.U32 R44, R109, 0x2, R20 ;  /* 0x000000026d2c7824 */ /* 0x000fc400078e0014 */
[C---:B------:R-:W-:Y:S01]  /*20a0*/  HMMA.16816.F16 R64, R16.reuse, R58, R46 ;  /* 0x0000003a1040723c */ /* 0x040fe2000000082e */
[----:B------:R-:W-:Y:S04]  /*20b0*/  LDSM.16.MT88.4 R56, [R56] ;  /* 0x000000003838783b */ /* 0x000fe80000004200 */
[----:B------:R-:W-:Y:S03]  /*20c0*/  LDSM.16.MT88.4 R44, [R44] ;  /* 0x000000002c2c783b */ /* 0x000fe60000004200 */
[C---:B------:R-:W-:Y:S08]  /*20d0*/  HMMA.16816.F16 R86, R16.reuse, R28, R86 ;  /* 0x0000001c1056723c */ /* 0x040ff00000000856 */
[C---:B------:R-:W-:Y:S01]  /*20e0*/  HMMA.16816.F16 R84, R16.reuse, R30, R84 ;  /* 0x0000001e1054723c */ /* 0x040fe20000000854 */
[----:B------:R-:W1:Y:S07]  /*20f0*/  LDSM.16.M88.4 R28, [R25] ;  /* 0x00000000191c783b */ /* 0x000e6e0000000200 */
[C---:B------:R-:W-:Y:S08]  /*2100*/  HMMA.16816.F16 R62, R16.reuse, R52, R40 ;  /* 0x00000034103e723c */ /* 0x040ff00000000828 */
[C---:B------:R-:W-:Y:S08]  /*2110*/  HMMA.16816.F16 R66, R16.reuse, R66, R50 ;  /* 0x000000421042723c */ /* 0x040ff00000000832 */
[C---:B------:R-:W-:Y:S08]  /*2120*/  HMMA.16816.F16 R98, R16.reuse, R36, R72 ;  /* 0x000000241062723c */ /* 0x040ff00000000848 */
[C---:B------:R-:W-:Y:S08]  /*2130*/  HMMA.16816.F16 R96, R16.reuse, R38, R74 ;  /* 0x000000261060723c */ /* 0x040ff0000000084a */
[C---:B------:R-:W-:Y:S07]  /*2140*/  HMMA.16816.F16 R94, R16.reuse, R32, R68 ;  /* 0x00000020105e723c */ /* 0x040fee0000000844 */
[C---:B------:R-:W-:Y:S01]  /*2150*/  IADD3 R32, R111.reuse, 0xa0a0, RZ ;  /* 0x0000a0a06f207810 */ /* 0x040fe20007ffe0ff */
[----:B------:R-:W-:Y:S01]  /*2160*/  HMMA.16816.F16 R92, R16, R34, R70 ;  /* 0x00000022105c723c */ /* 0x000fe20000000846 */
[----:B------:R-:W-:-:S03]  /*2170*/  IADD3 R68, R111, 0xa0c0, RZ ;  /* 0x0000a0c06f447810 */ /* 0x000fc60007ffe0ff */
[C---:B------:R-:W-:Y:S02]  /*2180*/  IMAD.U32 R20, R109.reuse, 0x2, R32 ;  /* 0x000000026d147824 */ /* 0x040fe400078e0020 */
[----:B------:R-:W-:Y:S02]  /*2190*/  IMAD.U32 R68, R109, 0x2, R68 ;  /* 0x000000026d447824 */ /* 0x000fe400078e0044 */
[C---:B------:R-:W-:Y:S07]  /*21a0*/  HMMA.16816.F16 R80, R16.reuse, R26, R80 ;  /* 0x0000001a1050723c */ /* 0x040fee0000000850 */
[----:B------:R-:W-:Y:S01]  /*21b0*/  IADD3 R26, R111, 0x9160, RZ ;  /* 0x000091606f1a7810 */ /* 0x000fe20007ffe0ff */
[----:B------:R-:W-:Y:S01]  /*21c0*/  HMMA.16816.F16 R40, R16, R22, R78 ;  /* 0x000000161028723c */ /* 0x000fe2000000084e */
[----:B------:R-:W-:Y:S03]  /*21d0*/  LDSM.16.MT88.4 R76, [R68] ;  /* 0x00000000444c783b */ /* 0x000fe60000004200 */
[----:B------:R-:W-:-:S03]  /*21e0*/  IMAD.U32 R33, R109, 0x2, R26 ;  /* 0x000000026d217824 */ /* 0x000fc600078e001a */
[----:B------:R-:W-:Y:S01]  /*21f0*/  IADD3 R16, R111, 0x90c0, RZ ;  /* 0x000090c06f107810 */ /* 0x000fe20007ffe0ff */
[C---:B-1----:R-:W-:Y:S01]  /*2200*/  HMMA.16816.F16 R12, R28.reuse, R56, R12 ;  /* 0x000000381c0c723c */ /* 0x042fe2000000080c */
[----:B------:R-:W-:Y:S01]  /*2210*/  IADD3 R17, R113, 0xc0, RZ ;  /* 0x000000c071117810 */ /* 0x000fe20007ffe0ff */
[----:B------:R-:W-:Y:S01]  /*2220*/  LDSM.16.MT88.4 R32, [R33] ;  /* 0x000000002120783b */ /* 0x000fe20000004200 */
[----:B------:R-:W-:Y:S01]  /*2230*/  IADD3 R18, R111, 0x90e0, RZ ;  /* 0x000090e06f127810 */ /* 0x000fe20007ffe0ff */
[----:B------:R-:W-:Y:S01]  /*2240*/  IMAD.U32 R100, R109, 0x2, R16 ;  /* 0x000000026d647824 */ /* 0x000fe200078e0010 */
[C---:B------:R-:W-:Y:S01]  /*2250*/  IADD3 R22, R111.reuse, 0x9120, RZ ;  /* 0x000091206f167810 */ /* 0x040fe20007ffe0ff */
[C---:B------:R-:W-:Y:S01]  /*2260*/  IMAD.U32 R52, R112.reuse, 0x2, R17 ;  /* 0x0000000270347824 */ /* 0x040fe200078e0011 */
[----:B------:R-:W-:Y:S01]  /*2270*/  IADD3 R16, R111, 0xa080, RZ ;  /* 0x0000a0806f107810 */ /* 0x000fe20007ffe0ff */
[C---:B------:R-:W-:Y:S01]  /*2280*/  IMAD.U32 R48, R109.reuse, 0x2, R18 ;  /* 0x000000026d307824 */ /* 0x040fe200078e0012 */
[C---:B------:R-:W-:Y:S01]  /*2290*/  HMMA.16816.F16 R14, R28.reuse, R88, R14 ;  /* 0x000000581c0e723c */ /* 0x040fe2000000080e */
[C---:B------:R-:W-:Y:S01]  /*22a0*/  IMAD.U32 R36, R109.reuse, 0x2, R22 ;  /* 0x000000026d247824 */ /* 0x040fe200078e0016 */
[----:B------:R-:W1:Y:S01]  /*22b0*/  LDSM.16.MT88.4 R100, [R100] ;  /* 0x000000006464783b */ /* 0x000e620000004200 */
[----:B------:R-:W-:Y:S01]  /*22c0*/  IMAD.U32 R18, R109, 0x2, R24 ;  /* 0x000000026d127824 */ /* 0x000fe200078e0018 */
[----:B------:R-:W-:Y:S01]  /*22d0*/  IADD3 R113, R113, 0xe0, RZ ;  /* 0x000000e071717810 */ /* 0x000fe20007ffe0ff */
[----:B------:R-:W-:Y:S01]  /*22e0*/  IMAD.U32 R24, R109, 0x2, R16 ;  /* 0x000000026d187824 */ /* 0x000fe200078e0010 */
[----:B------:R-:W-:Y:S02]  /*22f0*/  LDSM.16.M88.4 R52, [R52] ;  /* 0x000000003434783b */ /* 0x000fe40000000200 */
[C---:B------:R-:W-:Y:S02]  /*2300*/  HMMA.16816.F16 R90, R28.reuse, R90, R66 ;  /* 0x0000005a1c5a723c */ /* 0x040fe40000000842 */
[----:B------:R-:W2:Y:S04]  /*2310*/  LDSM.16.MT88.4 R20, [R20] ;  /* 0x000000001414783b */ /* 0x000ea80000004200 */
[----:B------:R-:W3:Y:S02]  /*2320*/  LDSM.16.MT88.4 R24, [R24] ;  /* 0x000000001818783b */ /* 0x000ee40000004200 */
[C---:B------:R-:W-:Y:S02]  /*2330*/  HMMA.16816.F16 R88, R28.reuse, R58, R64 ;  /* 0x0000003a1c58723c */ /* 0x040fe40000000840 */
[----:B------:R-:W4:Y:S04]  /*2340*/  LDSM.16.MT88.4 R16, [R18] ;  /* 0x000000001210783b */ /* 0x000f280000004200 */
[----:B------:R-:W5:Y:S02]  /*2350*/  LDSM.16.MT88.4 R48, [R48] ;  /* 0x000000003030783b */ /* 0x000f640000004200 */
[C---:B------:R-:W-:Y:S02]  /*2360*/  HMMA.16816.F16 R94, R28.reuse, R44, R94 ;  /* 0x0000002c1c5e723c */ /* 0x040fe4000000085e */
[----:B------:R-:W4:Y:S06]  /*2370*/  LDSM.16.MT88.4 R36, [R36] ;  /* 0x000000002424783b */ /* 0x000f2c0000004200 */
[C---:B------:R-:W-:Y:S08]  /*2380*/  HMMA.16816.F16 R92, R28.reuse, R46, R92 ;  /* 0x0000002e1c5c723c */ /* 0x040ff0000000085c */
[----:B-1----:R-:W-:Y:S08]  /*2390*/  HMMA.16816.F16 R100, R28, R100, R62 ;  /* 0x000000641c64723c */ /* 0x002ff0000000083e */
[C---:B--2---:R-:W-:Y:S07]  /*23a0*/  HMMA.16816.F16 R12, R52.reuse, R20, R12 ;  /* 0x00000014340c723c */ /* 0x044fee000000080c */
[----:B------:R-:W-:Y:S01]  /*23b0*/  IADD3 R20, R111, 0xa0e0, RZ ;  /* 0x0000a0e06f147810 */ /* 0x000fe20007ffe0ff */
[----:B---3--:R-:W-:Y:S01]  /*23c0*/  HMMA.16816.F16 R14, R52, R24, R14 ;  /* 0x00000018340e723c */ /* 0x008fe2000000080e */
[----:B------:R-:W-:-:S03]  /*23d0*/  IMAD.U32 R21, R112, 0x2, R113 ;  /* 0x0000000270157824 */ /* 0x000fc600078e0071 */
[----:B------:R-:W-:Y:S01]  /*23e0*/  IMAD.U32 R72, R109, 0x2, R20 ;  /* 0x000000026d487824 */ /* 0x000fe200078e0014 */
[C---:B------:R-:W-:Y:S02]  /*23f0*/  IADD3 R20, R111.reuse, 0xa160, RZ ;  /* 0x0000a1606f147810 */ /* 0x040fe40007ffe0ff */
[----:B------:R-:W-:Y:S01]  /*2400*/  IADD3 R24, R111, 0xa120, RZ ;  /* 0x0000a1206f187810 */ /* 0x000fe20007ffe0ff */
[C---:B------:R-:W-:Y:S02]  /*2410*/  HMMA.16816.F16 R90, R52.reuse, R26, R90 ;  /* 0x0000001a345a723c */ /* 0x040fe4000000085a */
[C---:B------:R-:W-:Y:S01]  /*2420*/  IMAD.U32 R56, R109.reuse, 0x2, R20 ;  /* 0x000000026d387824 */ /* 0x040fe200078e0014 */
[----:B------:R-:W1:Y:S01]  /*2430*/  LDSM.16.MT88.4 R72, [R72] ;  /* 0x000000004848783b */ /* 0x000e620000004200 */
[----:B------:R-:W-:Y:S01]  /*2440*/  IMAD.U32 R64, R109, 0x2, R24 ;  /* 0x000000026d407824 */ /* 0x000fe200078e0018 */
[C---:B------:R-:W-:Y:S02]  /*2450*/  IADD3 R24, R111.reuse, 0xb0c0, RZ ;  /* 0x0000b0c06f187810 */ /* 0x040fe40007ffe0ff */
[C---:B------:R-:W-:Y:S01]  /*2460*/  IADD3 R26, R111.reuse, 0xa140, RZ ;  /* 0x0000a1406f1a7810 */ /* 0x040fe20007ffe0ff */
[----:B------:R-:W-:Y:S01]  /*2470*/  HMMA.16816.F16 R88, R52, R22, R88 ;  /* 0x000000163458723c */ /* 0x000fe20000000858 */
[----:B------:R-:W-:Y:S01]  /*2480*/  LDSM.16.MT88.4 R56, [R56] ;  /* 0x000000003838783b */ /* 0x000fe20000004200 */
[----:B------:R-:W-:-:S03]  /*2490*/  IADD3 R20, R111, 0xb0a0, RZ ;  /* 0x0000b0a06f147810 */ /* 0x000fc60007ffe0ff */
[----:B------:R-:W-:Y:S02]  /*24a0*/  LDSM.16.MT88.4 R64, [R64] ;  /* 0x000000004040783b */ /* 0x000fe40000004200 */
[----:B------:R-:W-:Y:S01]  /*24b0*/  IADD3 R22, R111, 0xa100, RZ ;  /* 0x0000a1006f167810 */ /* 0x000fe20007ffe0ff */
[----:B------:R-:W-:Y:S01]  /*24c0*/  HMMA.16816.F16 R102, R28, R102, R60 ;  /* 0x000000661c66723c */ /* 0x000fe2000000083c */
[----:B------:R-:W-:-:S03]  /*24d0*/  IMAD.U32 R44, R109, 0x2, R20 ;  /* 0x000000026d2c7824 */ /* 0x000fc600078e0014 */
[----:B------:R-:W-:Y:S01]  /*24e0*/  IMAD.U32 R68, R109, 0x2, R22 ;  /* 0x000000026d447824 */ /* 0x000fe200078e0016 */
[----:B------:R-:W-:Y:S02]  /*24f0*/  IADD3 R22, R111, 0xb080, RZ ;  /* 0x0000b0806f167810 */ /* 0x000fe40007ffe0ff */
[----:B------:R-:W-:Y:S01]  /*2500*/  IMAD.U32 R60, R109, 0x2, R26 ;  /* 0x000000026d3c7824 */ /* 0x000fe200078e001a */
[C---:B----4-:R-:W-:Y:S01]  /*2510*/  HMMA.16816.F16 R82, R28.reuse, R16, R82 ;  /* 0x000000101c52723c */ /* 0x050fe20000000852 */
[----:B------:R-:W-:Y:S01]  /*2520*/  IADD3 R26, R111, 0xb0e0, RZ ;  /* 0x0000b0e06f1a7810 */ /* 0x000fe20007ffe0ff */
[----:B------:R-:W2:Y:S04]  /*2530*/  LDSM.16.MT88.4 R68, [R68] ;  /* 0x000000004444783b */ /* 0x000ea80000004200 */
[----:B------:R-:W3:Y:S02]  /*2540*/  LDSM.16.MT88.4 R60, [R60] ;  /* 0x000000003c3c783b */ /* 0x000ee40000004200 */
[C---:B------:R-:W-:Y:S02]  /*2550*/  HMMA.16816.F16 R80, R28.reuse, R18, R80 ;  /* 0x000000121c50723c */ /* 0x040fe40000000850 */
[----:B------:R-:W-:Y:S06]  /*2560*/  LDSM.16.MT88.4 R44, [R44] ;  /* 0x000000002c2c783b */ /* 0x000fec0000004200 */
[C---:B-----5:R-:W-:Y:S07]  /*2570*/  HMMA.16816.F16 R98, R28.reuse, R48, R98 ;  /* 0x000000301c62723c */ /* 0x060fee0000000862 */
[C---:B------:R-:W-:Y:S01]  /*2580*/  IMAD.U32 R48, R109.reuse, 0x2, R22 ;  /* 0x000000026d307824 */ /* 0x040fe200078e0016 */
[C---:B------:R-:W-:Y:S01]  /*2590*/  HMMA.16816.F16 R96, R28.reuse, R50, R96 ;  /* 0x000000321c60723c */ /* 0x040fe20000000860 */
[----:B------:R-:W-:Y:S04]  /*25a0*/  LDSM.16.M88.4 R20, [R21] ;  /* 0x000000001514783b */ /* 0x000fe80000000200 */
[----:B------:R-:W4:Y:S03]  /*25b0*/  LDSM.16.MT88.4 R48, [R48] ;  /* 0x000000003030783b */ /* 0x000f260000004200 */
[C---:B------:R-:W-:Y:S07]  /*25c0*/  HMMA.16816.F16 R86, R28.reuse, R36, R86 ;  /* 0x000000241c56723c */ /* 0x040fee0000000856 */
[----:B------:R-:W-:Y:S01]  /*25d0*/  IMAD.U32 R36, R109, 0x2, R26 ;  /* 0x000000026d247824 */ /* 0x000fe200078e001a */
[C---:B------:R-:W-:Y:S05]  /*25e0*/  HMMA.16816.F16 R84, R28.reuse, R38, R84 ;  /* 0x000000261c54723c */ /* 0x040fea0000000854 */
[----:B------:R-:W-:Y:S03]  /*25f0*/  LDSM.16.MT88.4 R36, [R36] ;  /* 0x000000002424783b */ /* 0x000fe60000004200 */
[C---:B------:R-:W-:Y:S07]  /*2600*/  HMMA.16816.F16 R18, R28.reuse, R32, R42 ;  /* 0x000000201c12723c */ /* 0x040fee000000082a */
[C---:B------:R-:W-:Y:S01]  /*2610*/  IADD3 R32, R111.reuse, 0xb140, RZ ;  /* 0x0000b1406f207810 */ /* 0x040fe20007ffe0ff */
[----:B------:R-:W-:Y:S07]  /*2620*/  HMMA.16816.F16 R16, R28, R34, R40 ;  /* 0x000000221c10723c */ /* 0x000fee0000000828 */
[C---:B------:R-:W-:Y:S01]  /*2630*/  IADD3 R28, R111.reuse, 0xb100, RZ ;  /* 0x0000b1006f1c7810 */ /* 0x040fe20007ffe0ff */
[----:B------:R-:W-:Y:S01]  /*2640*/  HMMA.16816.F16 R100, R52, R76, R100 ;  /* 0x0000004c3464723c */ /* 0x000fe20000000864 */
[----:B------:R-:W-:Y:S01]  /*2650*/  IADD3 R30, R111, 0xb120, RZ ;  /* 0x0000b1206f1e7810 */ /* 0x000fe20007ffe0ff */
[----:B------:R-:W-:-:S02]  /*2660*/  IMAD.U32 R40, R109, 0x2, R24 ;  /* 0x000000026d287824 */ /* 0x000fc400078e0018 */
[C---:B------:R-:W-:Y:S02]  /*2670*/  IMAD.U32 R33, R109.reuse, 0x2, R28 ;  /* 0x000000026d217824 */ /* 0x040fe400078e001c */
[----:B------:R-:W-:Y:S01]  /*2680*/  IMAD.U32 R30, R109, 0x2, R30 ;  /* 0x000000026d1e7824 */ /* 0x000fe200078e001e */
[----:B------:R-:W-:Y:S01]  /*2690*/  IADD3 R76, R111, 0xb160, RZ ;  /* 0x0000b1606f4c7810 */ /* 0x000fe20007ffe0ff */
[C---:B------:R-:W-:Y:S01]  /*26a0*/  IMAD.U32 R24, R109.reuse, 0x2, R32 ;  /* 0x000000026d187824 */ /* 0x040fe200078e0020 */
[C---:B------:R-:W-:Y:S01]  /*26b0*/  HMMA.16816.F16 R102, R52.reuse, R78, R102 ;  /* 0x0000004e3466723c */ /* 0x040fe20000000866 */
[----:B------:R-:W5:Y:S02]  /*26c0*/  LDSM.16.MT88.4 R40, [R40] ;  /* 0x000000002828783b */ /* 0x000f640000004200 */
[----:B------:R-:W-:Y:S02]  /*26d0*/  IMAD.U32 R76, R109, 0x2, R76 ;  /* 0x000000026d4c7824 */ /* 0x000fe400078e004c */
[----:B------:R-:W3:Y:S03]  /*26e0*/  LDSM.16.MT88.4 R32, [R33] ;  /* 0x000000002120783b */ /* 0x000ee60000004200 */
[C---:B-1----:R-:W-:Y:S01]  /*26f0*/  HMMA.16816.F16 R72, R52.reuse, R72, R98 ;  /* 0x000000483448723c */ /* 0x042fe20000000862 */
[----:B------:R-:W1:Y:S04]  /*2700*/  LDSM.16.MT88.4 R28, [R30] ;  /* 0x000000001e1c783b */ /* 0x000e680000004200 */
[----:B------:R-:W1:Y:S03]  /*2710*/  LDSM.16.MT88.4 R24, [R24] ;  /* 0x000000001818783b */ /* 0x000e660000004200 */
[C---:B------:R-:W-:Y:S01]  /*2720*/  HMMA.16816.F16 R74, R52.reuse, R74, R96 ;  /* 0x0000004a344a723c */ /* 0x040fe20000000860 */
[----:B------:R-:W1:Y:S07]  /*2730*/  LDSM.16.MT88.4 R76, [R76] ;  /* 0x000000004c4c783b */ /* 0x000e6e0000004200 */
[C---:B--2---:R-:W-:Y:S08]  /*2740*/  HMMA.16816.F16 R68, R52.reuse, R68, R94 ;  /* 0x000000443444723c */ /* 0x044ff0000000085e */
[C---:B------:R-:W-:Y:S08]  /*2750*/  HMMA.16816.F16 R70, R52.reuse, R70, R92 ;  /* 0x000000463446723c */ /* 0x040ff0000000085c */
[C---:B------:R-:W-:Y:S08]  /*2760*/  HMMA.16816.F16 R64, R52.reuse, R64, R86 ;  /* 0x000000403440723c */ /* 0x040ff00000000856 */
[C---:B------:R-:W-:Y:S08]  /*2770*/  HMMA.16816.F16 R66, R52.reuse, R66, R84 ;  /* 0x000000423442723c */ /* 0x040ff00000000854 */
[C---:B---3--:R-:W-:Y:S08]  /*2780*/  HMMA.16816.F16 R60, R52.reuse, R60, R82 ;  /* 0x0000003c343c723c */ /* 0x048ff00000000852 */
[C---:B------:R-:W-:Y:S08]  /*2790*/  HMMA.16816.F16 R62, R52.reuse, R62, R80 ;  /* 0x0000003e343e723c */ /* 0x040ff00000000850 */
[C---:B------:R-:W-:Y:S08]  /*27a0*/  HMMA.16816.F16 R18, R52.reuse, R56, R18 ;  /* 0x000000383412723c */ /* 0x040ff00000000812 */
[----:B------:R-:W-:Y:S08]  /*27b0*/  HMMA.16816.F16 R16, R52, R58, R16 ;  /* 0x0000003a3410723c */ /* 0x000ff00000000810 */
[C---:B----4-:R-:W-:Y:S08]  /*27c0*/  HMMA.16816.F16 R14, R20.reuse, R48, R14 ;  /* 0x00000030140e723c */ /* 0x050ff0000000080e */
[C---:B------:R-:W-:Y:S08]  /*27d0*/  HMMA.16816.F16 R50, R20.reuse, R50, R90 ;  /* 0x000000321432723c */ /* 0x040ff0000000085a */
[C---:B------:R-:W-:Y:S08]  /*27e0*/  HMMA.16816.F16 R12, R20.reuse, R44, R12 ;  /* 0x0000002c140c723c */ /* 0x040ff0000000080c */
[C---:B------:R-:W-:Y:S08]  /*27f0*/  HMMA.16816.F16 R46, R20.reuse, R46, R88 ;  /* 0x0000002e142e723c */ /* 0x040ff00000000858 */
[C---:B-----5:R-:W-:Y:S08]  /*2800*/  HMMA.16816.F16 R40, R20.reuse, R40, R100 ;  /* 0x000000281428723c */ /* 0x060ff00000000864 */
[C---:B------:R-:W-:Y:S08]  /*2810*/  HMMA.16816.F16 R42, R20.reuse, R42, R102 ;  /* 0x0000002a142a723c */ /* 0x040ff00000000866 */
[C---:B------:R-:W-:Y:S08]  /*2820*/  HMMA.16816.F16 R72, R20.reuse, R36, R72 ;  /* 0x000000241448723c */ /* 0x040ff00000000848 */
[C---:B------:R-:W-:Y:S08]  /*2830*/  HMMA.16816.F16 R74, R20.reuse, R38, R74 ;  /* 0x00000026144a723c */ /* 0x040ff0000000084a */
[C---:B------:R-:W-:Y:S08]  /*2840*/  HMMA.16816.F16 R68, R20.reuse, R32, R68 ;  /* 0x000000201444723c */ /* 0x040ff00000000844 */
[C---:B------:R-:W-:Y:S08]  /*2850*/  HMMA.16816.F16 R70, R20.reuse, R34, R70 ;  /* 0x000000221446723c */ /* 0x040ff00000000846 */
[C---:B-1----:R-:W-:Y:S08]  /*2860*/  HMMA.16816.F16 R86, R20.reuse, R28, R64 ;  /* 0x0000001c1456723c */ /* 0x042ff00000000840 */
[C---:B------:R-:W-:Y:S08]  /*2870*/  HMMA.16816.F16 R84, R20.reuse, R30, R66 ;  /* 0x0000001e1454723c */ /* 0x040ff00000000842 */
[C---:B------:R-:W-:Y:S08]  /*2880*/  HMMA.16816.F16 R82, R20.reuse, R24, R60 ;  /* 0x000000181452723c */ /* 0x040ff0000000083c */
[C---:B------:R-:W-:Y:S08]  /*2890*/  HMMA.16816.F16 R80, R20.reuse, R26, R62 ;  /* 0x0000001a1450723c */ /* 0x040ff0000000083e */
[C---:B------:R-:W-:Y:S08]  /*28a0*/  HMMA.16816.F16 R76, R20.reuse, R76, R18 ;  /* 0x0000004c144c723c */ /* 0x040ff00000000812 */
[----:B------:R-:W-:Y:S11]  /*28b0*/  HMMA.16816.F16 R78, R20, R78, R16 ;  /* 0x0000004e144e723c */ /* 0x000ff60000000810 */
[----:B------:R-:W-:Y:S11]  /*28c0*/  @!UPT UIADD3 URZ, URZ, URZ, URZ ;  /* 0x0000003f3f3ff290 */ /* 0x000ff6000fffe03f */
.L_x_23:
[----:B------:R-:W-:Y:S02]  /*28d0*/  WARPSYNC 0xffffffff ;  /* 0xffffffff00007948 */ /* 0x000fe40003800000 */
[----:B------:R-:W-:Y:S01]  /*28e0*/  IADD3 R9, R9, 0x1, RZ ;  /* 0x0000000109097810 */ /* 0x000fe20007ffe0ff */
[----:B------:R-:W-:Y:S03]  /*28f0*/  BAR.SYNC.DEFER_BLOCKING 0x0 ;  /* 0x0000000000007b1d */ /* 0x000fe60000010000 */
[----:B------:R-:W-:-:S13]  /*2900*/  ISETP.GE.AND P0, PT, R9, R3, PT ;  /* 0x000000030900720c */ /* 0x000fda0003f06270 */
[----:B------:R-:W-:Y:S01]  /*2910*/  @P0 CALL.REL.NOINC `(.L_x_0) ;  /* 0x0000001000000944 */ /* 0x000fe20003c00000 */
[----:B------:R-:W-:Y:S05]  /*2920*/  BRA `(.L_x_24) ;  /* 0xffffdc5000007947 */ /* 0x000fea000383ffff */
.L_x_0:
[----:B------:R-:W-:-:S13]  /*2930*/  ISETP.GE.AND P0, PT, R0, 0x20, PT ;  /* 0x000000200000780c */ /* 0x000fda0003f06270 */
[----:B------:R-:W-:Y:S05]  /*2940*/  @!P0 EXIT ;  /* 0x000000000000894d */ /* 0x000fea0003800000 */
[----:B------:R-:W2:Y:S01]  /*2950*/  S2R R5, SR_CTAID.Y ;  /* 0x0000000000057919 */ /* 0x000ea20000002600 */
[C---:B------:R-:W-:Y:S02]  /*2960*/  IADD3 R0, R110.reuse, 0x10, RZ ;  /* 0x000000106e007810 */ /* 0x040fe40007ffe0ff */
[----:B------:R-:W-:Y:S01]  /*2970*/  IADD3 R2, R110, 0x20, RZ ;  /* 0x000000206e027810 */ /* 0x000fe20007ffe0ff */
[----:B--2---:R-:W-:-:S04]  /*2980*/  IMAD R5, R5, 0x8, R108 ;  /* 0x0000000805057824 */ /* 0x004fc800078e026c */
[----:B------:R-:W-:-:S05]  /*2990*/  IMAD.SHL.U32 R5, R5, 0x10, RZ ;  /* 0x0000001005057824 */ /* 0x000fca00078e00ff */
[C---:B------:R-:W-:Y:S01]  /*29a0*/  ISETP.GE.AND P0, PT, R5.reuse, c[0x0][0x178], PT ;  /* 0x00005e0005007a0c */ /* 0x040fe20003f06270 */
[----:B------:R-:W-:-:S03]  /*29b0*/  IMAD R5, R5, c[0x0][0x17c], RZ ;  /* 0x00005f0005057a24 */ /* 0x000fc600078e02ff */
[----:B------:R-:W-:Y:S02]  /*29c0*/  ISETP.GE.OR P1, PT, R110, c[0x0][0x17c], P0 ;  /* 0x00005f006e007a0c */ /* 0x000fe40000726670 */
[----:B------:R-:W-:-:S11]  /*29d0*/  SHF.R.S32.HI R3, RZ, 0x1f, R5 ;  /* 0x0000001fff037819 */ /* 0x000fd60000011405 */
[----:B------:R-:W-:Y:S05]  /*29e0*/  @P1 BRA `(.L_x_25) ;  /* 0x0000013000001947 */ /* 0x000fea0003800000 */
[----:B------:R-:W2:Y:S01]  /*29f0*/  S2R R6, SR_LANEID ;  /* 0x0000000000067919 */ /* 0x000ea20000000000 */
[----:B------:R-:W-:Y:S01]  /*2a00*/  IMAD.MOV.U32 R11, RZ, RZ, c[0x0][0x17c] ;  /* 0x00005f00ff0b7624 */ /* 0x000fe200078e00ff */
[C---:B------:R-:W-:Y:S01]  /*2a10*/  IADD3 R4, P1, R110.reuse, R5, RZ ;  /* 0x000000056e047210 */ /* 0x040fe20007f3e0ff */
[----:B------:R-:W-:Y:S01]  /*2a20*/  IMAD.MOV.U32 R7, RZ, RZ, RZ ;  /* 0x000000ffff077224 */ /* 0x000fe200078e00ff */
[----:B------:R-:W-:Y:S02]  /*2a30*/  WARPSYNC 0xffffffff ;  /* 0xffffffff00007948 */ /* 0x000fe40003800000 */
[----:B------:R-:W-:Y:S02]  /*2a40*/  SHF.R.U32.HI R11, RZ, 0x1, R11 ;  /* 0x00000001ff0b7819 */ /* 0x000fe4000001160b */
[----:B-1----:R-:W-:Y:S02]  /*2a50*/  LEA.HI.X.SX32 R19, R110, R3, 0x1, P1 ;  /* 0x000000036e137211 */ /* 0x002fe400008f0eff */
[----:B------:R-:W-:-:S02]  /*2a60*/  LEA R17, P1, R4, c[0x0][0x170], 0x1 ;  /* 0x00005c0004117a11 */ /* 0x000fc400078208ff */
[----:B--2---:R-:W-:Y:S02]  /*2a70*/  SHF.R.U32.HI R9, RZ, 0x2, R6 ;  /* 0x00000002ff097819 */ /* 0x004fe40000011606 */
[----:B------:R-:W-:-:S05]  /*2a80*/  LOP3.LUT R6, R6, 0x3, RZ, 0xc0, !PT ;  /* 0x0000000306067812 */ /* 0x000fca00078ec0ff */
[----:B------:R-:W-:Y:S01]  /*2a90*/  IMAD.WIDE.U32 R6, R9, R11, R6 ;  /* 0x0000000b09067225 */ /* 0x000fe200078e0006 */
[----:B------:R-:W-:-:S04]  /*2aa0*/  LEA.HI.X R9, R4, c[0x0][0x174], R19, 0x1, P1 ;  /* 0x00005d0004097a11 */ /* 0x000fc800008f0c13 */
[----:B------:R-:W-:-:S04]  /*2ab0*/  LEA R8, P1, R6, R17, 0x2 ;  /* 0x0000001106087211 */ /* 0x000fc800078210ff */
[----:B------:R-:W-:-:S05]  /*2ac0*/  LEA.HI.X R9, R6, R9, R7, 0x2, P1 ;  /* 0x0000000906097211 */ /* 0x000fca00008f1407 */
[----:B------:R-:W-:Y:S01]  /*2ad0*/  IMAD.WIDE.U32 R6, R11, 0x20, R8 ;  /* 0x000000200b067825 */ /* 0x000fe200078e0008 */
[----:B------:R1:W-:Y:S04]  /*2ae0*/  STG.E [R8.64], R14 ;  /* 0x0000000e08007986 */ /* 0x0003e8000c101904 */
[----:B------:R1:W-:Y:S04]  /*2af0*/  STG.E [R6.64], R15 ;  /* 0x0000000f06007986 */ /* 0x0003e8000c101904 */
[----:B------:R1:W-:Y:S04]  /*2b00*/  STG.E [R8.64+0x10], R50 ;  /* 0x0000103208007986 */ /* 0x0003e8000c101904 */
[----:B------:R1:W-:Y:S02]  /*2b10*/  STG.E [R6.64+0x10], R51 ;  /* 0x0000103306007986 */ /* 0x0003e4000c101904 */
.L_x_25:
[----:B------:R-:W-:Y:S02]  /*2b20*/  ISETP.GE.OR P6, PT, R0, c[0x0][0x17c], P0 ;  /* 0x00005f0000007a0c */ /* 0x000fe400007c6670 */
[----:B------:R-:W-:-:S02]  /*2b30*/  IADD3 R4, R110, 0x30, RZ ;  /* 0x000000306e047810 */ /* 0x000fc40007ffe0ff */
[C---:B------:R-:W-:Y:S02]  /*2b40*/  IADD3 R10, R110.reuse, 0x40, RZ ;  /* 0x000000406e0a7810 */ /* 0x040fe40007ffe0ff */
[C---:B-1----:R-:W-:Y:S02]  /*2b50*/  IADD3 R14, R110.reuse, 0x50, RZ ;  /* 0x000000506e0e7810 */ /* 0x042fe40007ffe0ff */
[C---:B------:R-:W-:Y:S02]  /*2b60*/  IADD3 R16, R110.reuse, 0x60, RZ ;  /* 0x000000606e107810 */ /* 0x040fe40007ffe0ff */
[----:B------:R-:W-:Y:S02]  /*2b70*/  IADD3 R110, R110, 0x70, RZ ;  /* 0x000000706e6e7810 */ /* 0x000fe40007ffe0ff */
[----:B------:R-:W-:Y:S02]  /*2b80*/  ISETP.GE.OR P5, PT, R2, c[0x0][0x17c], P0 ;  /* 0x00005f0002007a0c */ /* 0x000fe400007a6670 */
[----:B------:R-:W-:-:S02]  /*2b90*/  ISETP.GE.OR P4, PT, R4, c[0x0][0x17c], P0 ;  /* 0x00005f0004007a0c */ /* 0x000fc40000786670 */
[----:B------:R-:W-:Y:S02]  /*2ba0*/  ISETP.GE.OR P3, PT, R10, c[0x0][0x17c], P0 ;  /* 0x00005f000a007a0c */ /* 0x000fe40000766670 */
[----:B------:R-:W-:Y:S02]  /*2bb0*/  ISETP.GE.OR P2, PT, R14, c[0x0][0x17c], P0 ;  /* 0x00005f000e007a0c */ /* 0x000fe40000746670 */
[----:B------:R-:W-:Y:S02]  /*2bc0*/  ISETP.GE.OR P1, PT, R16, c[0x0][0x17c], P0 ;  /* 0x00005f0010007a0c */ /* 0x000fe40000726670 */
[----:B------:R-:W-:Y:S01]  /*2bd0*/  ISETP.GE.OR P0, PT, R110, c[0x0][0x17c], P0 ;  /* 0x00005f006e007a0c */ /* 0x000fe20000706670 */
[----:B------:R-:W-:Y:S07]  /*2be0*/  @P6 BRA `(.L_x_26) ;  /* 0x0000013000006947 */ /* 0x000fee0003800000 */
[----:B------:R-:W1:Y:S01]  /*2bf0*/  S2R R6, SR_LANEID ;  /* 0x0000000000067919 */ /* 0x000e620000000000 */
[----:B------:R-:W-:Y:S01]  /*2c00*/  IMAD.MOV.U32 R7, RZ, RZ, c[0x0][0x17c] ;  /* 0x00005f00ff077624 */ /* 0x000fe200078e00ff */
[----:B------:R-:W-:Y:S01]  /*2c10*/  IADD3 R15, P6, R5, R0, RZ ;  /* 0x00000000050f7210 */ /* 0x000fe20007fde0ff */
[----:B------:R-:W-:Y:S03]  /*2c20*/  WARPSYNC 0xffffffff ;  /* 0xffffffff00007948 */ /* 0x000fe60003800000 */
[----:B------:R-:W-:Y:S01]  /*2c30*/  SHF.R.U32.HI R17, RZ, 0x1, R7 ;  /* 0x00000001ff117819 */ /* 0x000fe20000011607 */
[----:B------:R-:W-:Y:S01]  /*2c40*/  IMAD.MOV.U32 R7, RZ, RZ, RZ ;  /* 0x000000ffff077224 */ /* 0x000fe200078e00ff */
[----:B------:R-:W-:-:S02]  /*2c50*/  LEA.HI.X.SX32 R0, R0, R3, 0x1, P6 ;  /* 0x0000000300007211 */ /* 0x000fc400030f0eff */
[----:B------:R-:W-:Y:S02]  /*2c60*/  LEA R11, P6, R15, c[0x0][0x170], 0x1 ;  /* 0x00005c000f0b7a11 */ /* 0x000fe400078c08ff */
[----:B-1----:R-:W-:Y:S02]  /*2c70*/  SHF.R.U32.HI R9, RZ, 0x2, R6 ;  /* 0x00000002ff097819 */ /* 0x002fe40000011606 */
        /* <DEDUP_REMOVED lines=10> */
.L_x_26:
[----:B------:R-:W-:Y:S05]  /*2d20*/  @P5 BRA `(.L_x_27) ;  /* 0x0000013000005947 */ /* 0x000fea0003800000 */
[----:B-1----:R-:W1:Y:S01]  /*2d30*/  S2R R6, SR_LANEID ;  /* 0x0000000000067919 */ /* 0x002e620000000000 */
        /* <DEDUP_REMOVED lines=18> */
.L_x_27:
[----:B------:R-:W-:Y:S05]  /*2e60*/  @P4 BRA `(.L_x_28) ;  /* 0x0000013000004947 */ /* 0x000fea0003800000 */
[----:B-1----:R-:W1:Y:S01]  /*2e70*/  S2R R6, SR_LANEID ;  /* 0x0000000000067919 */ /* 0x002e620000000000 */
[----:B------:R-:W-:Y:S01]  /*2e80*/  IMAD.MOV.U32 R2, RZ, RZ, c[0x0][0x17c] ;  /* 0x00005f00ff027624 */ /* 0x000fe200078e00ff */
[----:B------:R-:W-:Y:S01]  /*2e90*/  IADD3 R0, P4, R5, R4, RZ ;  /* 0x0000000405007210 */ /* 0x000fe20007f9e0ff */
[----:B------:R-:W-:Y:S01]  /*2ea0*/  IMAD.MOV.U32 R7, RZ, RZ, RZ ;  /* 0x000000ffff077224 */ /* 0x000fe200078e00ff */
[----:B------:R-:W-:Y:S02]  /*2eb0*/  WARPSYNC 0xffffffff ;  /* 0xffffffff00007948 */ /* 0x000fe40003800000 */
[----:B------:R-:W-:-:S02]  /*2ec0*/  SHF.R.U32.HI R15, RZ, 0x1, R2 ;  /* 0x00000001ff0f7819 */ /* 0x000fc40000011602 */
[----:B------:R-:W-:Y:S02]  /*2ed0*/  LEA.HI.X.SX32 R13, R4, R3, 0x1, P4 ;  /* 0x00000003040d7211 */ /* 0x000fe400020f0eff */
        /* <DEDUP_REMOVED lines=12> */
.L_x_28:
        /* <DEDUP_REMOVED lines=20> */
.L_x_29:
        /* <DEDUP_REMOVED lines=20> */
.L_x_30:
        /* <DEDUP_REMOVED lines=20> */
.L_x_31:
[----:B------:R-:W-:Y:S05]  /*3360*/  @P0 EXIT ;  /* 0x000000000000094d */ /* 0x000fea0003800000 */
[----:B------:R-:W2:Y:S01]  /*3370*/  S2R R2, SR_LANEID ;  /* 0x0000000000027919 */ /* 0x000ea20000000000 */
[----:B------:R-:W-:Y:S01]  /*3380*/  IMAD.MOV.U32 R4, RZ, RZ, c[0x0][0x17c] ;  /* 0x00005f00ff047624 */ /* 0x000fe200078e00ff */
[----:B------:R-:W-:Y:S01]  /*3390*/  IADD3 R0, P0, R5, R110, RZ ;  /* 0x0000006e05007210 */ /* 0x000fe20007f1e0ff */
[----:B------:R-:W-:Y:S03]  /*33a0*/  WARPSYNC 0xffffffff ;  /* 0xffffffff00007948 */ /* 0x000fe60003800000 */
[----:B------:R-:W-:-:S02]  /*33b0*/  SHF.R.U32.HI R11, RZ, 0x1, R4 ;  /* 0x00000001ff0b7819 */ /* 0x000fc40000011604 */
[----:B-1----:R-:W-:Y:S01]  /*33c0*/  LEA.HI.X.SX32 R9, R110, R3, 0x1, P0 ;  /* 0x000000036e097211 */ /* 0x002fe200000f0eff */
[----:B------:R-:W-:Y:S01]  /*33d0*/  IMAD.MOV.U32 R3, RZ, RZ, RZ ;  /* 0x000000ffff037224 */ /* 0x000fe200078e00ff */
[----:B------:R-:W-:Y:S02]  /*33e0*/  LEA R7, P0, R0, c[0x0][0x170], 0x1 ;  /* 0x00005c0000077a11 */ /* 0x000fe400078008ff */
[----:B--2---:R-:W-:Y:S02]  /*33f0*/  SHF.R.U32.HI R5, RZ, 0x2, R2 ;  /* 0x00000002ff057819 */ /* 0x004fe40000011602 */
[----:B------:R-:W-:-:S05]  /*3400*/  LOP3.LUT R2, R2, 0x3, RZ, 0xc0, !PT ;  /* 0x0000000302027812 */ /* 0x000fca00078ec0ff */
[----:B------:R-:W-:Y:S01]  /*3410*/  IMAD.WIDE.U32 R4, R5, R11, R2 ;  /* 0x0000000b05047225 */ /* 0x000fe200078e0002 */
[----:B------:R-:W-:-:S04]  /*3420*/  LEA.HI.X R3, R0, c[0x0][0x174], R9, 0x1, P0 ;  /* 0x00005d0000037a11 */ /* 0x000fc800000f0c09 */
[----:B------:R-:W-:-:S04]  /*3430*/  LEA R2, P0, R4, R7, 0x2 ;  /* 0x0000000704027211 */ /* 0x000fc800078010ff */
[----:B------:R-:W-:-:S05]  /*3440*/  LEA.HI.X R3, R4, R3, R5, 0x2, P0 ;  /* 0x0000000304037211 */ /* 0x000fca00000f1405 */
[----:B------:R-:W-:Y:S01]  /*3450*/  IMAD.WIDE.U32 R4, R11, 0x20, R2 ;  /* 0x000000200b047825 */ /* 0x000fe200078e0002 */
[----:B------:R-:W-:Y:S04]  /*3460*/  STG.E [R2.64], R76 ;  /* 0x0000004c02007986 */ /* 0x000fe8000c101904 */
[----:B------:R-:W-:Y:S04]  /*3470*/  STG.E [R4.64], R77 ;  /* 0x0000004d04007986 */ /* 0x000fe8000c101904 */
[----:B------:R-:W-:Y:S04]  /*3480*/  STG.E [R2.64+0x10], R78 ;  /* 0x0000104e02007986 */ /* 0x000fe8000c101904 */
[----:B------:R-:W-:Y:S01]  /*3490*/  STG.E [R4.64+0x10], R79 ;  /* 0x0000104f04007986 */ /* 0x000fe2000c101904 */
[----:B------:R-:W-:Y:S05]  /*34a0*/  EXIT ;  /* 0x000000000000794d */ /* 0x000fea0003800000 */
.L_x_32:
[----:B------:R-:W-:-:S00]  /*34b0*/  BRA `(.L_x_32) ;  /* 0xfffffff000007947 */ /* 0x000fc0000383ffff */
[----:B------:R-:W-:-:S00]  /*34c0*/  NOP ;  /* 0x0000000000007918 */ /* 0x000fc00000000000 */
        /* <DEDUP_REMOVED lines=11> */
.L_x_33:


//--------------------- .nv.shared.gemm_mma_kernel --------------------------
	.section	.nv.shared.gemm_mma_kernel,"aw",@nobits
	.sectionflags	@""
	.align	16
